//
// Generated by NVIDIA NVVM Compiler
//
// Compiler Build ID: CL-36424714
// Cuda compilation tools, release 13.0, V13.0.88
// Based on NVVM 20.0.0
//

.version 9.0
.target sm_100
.address_size 64

	// .globl	_ZN3cub18CUB_300001_SM_10006detail11EmptyKernelIvEEvv
.global .align 1 .b8 _ZN34_INTERNAL_27e13613_4_k_cu_4be373e54cuda3std3__45__cpo5beginE[1];
.global .align 1 .b8 _ZN34_INTERNAL_27e13613_4_k_cu_4be373e54cuda3std3__45__cpo3endE[1];
.global .align 1 .b8 _ZN34_INTERNAL_27e13613_4_k_cu_4be373e54cuda3std3__45__cpo6cbeginE[1];
.global .align 1 .b8 _ZN34_INTERNAL_27e13613_4_k_cu_4be373e54cuda3std3__45__cpo4cendE[1];
.global .align 1 .b8 _ZN34_INTERNAL_27e13613_4_k_cu_4be373e54cuda3std3__45__cpo6rbeginE[1];
.global .align 1 .b8 _ZN34_INTERNAL_27e13613_4_k_cu_4be373e54cuda3std3__45__cpo4rendE[1];
.global .align 1 .b8 _ZN34_INTERNAL_27e13613_4_k_cu_4be373e54cuda3std3__45__cpo7crbeginE[1];
.global .align 1 .b8 _ZN34_INTERNAL_27e13613_4_k_cu_4be373e54cuda3std3__45__cpo5crendE[1];
.global .align 1 .b8 _ZN34_INTERNAL_27e13613_4_k_cu_4be373e54cuda3std3__436_GLOBAL__N__27e13613_4_k_cu_4be373e56ignoreE[1];
.global .align 1 .b8 _ZN34_INTERNAL_27e13613_4_k_cu_4be373e54cuda3std3__419piecewise_constructE[1];
.global .align 1 .b8 _ZN34_INTERNAL_27e13613_4_k_cu_4be373e54cuda3std3__48in_placeE[1];
.global .align 1 .b8 _ZN34_INTERNAL_27e13613_4_k_cu_4be373e54cuda3std3__420unreachable_sentinelE[1];
.global .align 1 .b8 _ZN34_INTERNAL_27e13613_4_k_cu_4be373e54cuda3std3__47nulloptE[1];
.global .align 1 .b8 _ZN34_INTERNAL_27e13613_4_k_cu_4be373e54cuda3std3__48unexpectE[1];
.global .align 1 .b8 _ZN34_INTERNAL_27e13613_4_k_cu_4be373e54cuda3std6ranges3__45__cpo4swapE[1];
.global .align 1 .b8 _ZN34_INTERNAL_27e13613_4_k_cu_4be373e54cuda3std6ranges3__45__cpo9iter_moveE[1];
.global .align 1 .b8 _ZN34_INTERNAL_27e13613_4_k_cu_4be373e54cuda3std6ranges3__45__cpo5beginE[1];
.global .align 1 .b8 _ZN34_INTERNAL_27e13613_4_k_cu_4be373e54cuda3std6ranges3__45__cpo3endE[1];
.global .align 1 .b8 _ZN34_INTERNAL_27e13613_4_k_cu_4be373e54cuda3std6ranges3__45__cpo6cbeginE[1];
.global .align 1 .b8 _ZN34_INTERNAL_27e13613_4_k_cu_4be373e54cuda3std6ranges3__45__cpo4cendE[1];
.global .align 1 .b8 _ZN34_INTERNAL_27e13613_4_k_cu_4be373e54cuda3std6ranges3__45__cpo7advanceE[1];
.global .align 1 .b8 _ZN34_INTERNAL_27e13613_4_k_cu_4be373e54cuda3std6ranges3__45__cpo9iter_swapE[1];
.global .align 1 .b8 _ZN34_INTERNAL_27e13613_4_k_cu_4be373e54cuda3std6ranges3__45__cpo4nextE[1];
.global .align 1 .b8 _ZN34_INTERNAL_27e13613_4_k_cu_4be373e54cuda3std6ranges3__45__cpo4prevE[1];
.global .align 1 .b8 _ZN34_INTERNAL_27e13613_4_k_cu_4be373e54cuda3std6ranges3__45__cpo4dataE[1];
.global .align 1 .b8 _ZN34_INTERNAL_27e13613_4_k_cu_4be373e54cuda3std6ranges3__45__cpo5cdataE[1];
.global .align 1 .b8 _ZN34_INTERNAL_27e13613_4_k_cu_4be373e54cuda3std6ranges3__45__cpo4sizeE[1];
.global .align 1 .b8 _ZN34_INTERNAL_27e13613_4_k_cu_4be373e54cuda3std6ranges3__45__cpo5ssizeE[1];
.global .align 1 .b8 _ZN34_INTERNAL_27e13613_4_k_cu_4be373e54cuda3std6ranges3__45__cpo8distanceE[1];
.global .align 1 .b8 _ZN34_INTERNAL_27e13613_4_k_cu_4be373e56thrust24THRUST_300001_SM_1000_NS8cuda_cub3parE[1];
.global .align 1 .b8 _ZN34_INTERNAL_27e13613_4_k_cu_4be373e56thrust24THRUST_300001_SM_1000_NS8cuda_cub10par_nosyncE[1];
.global .align 1 .b8 _ZN34_INTERNAL_27e13613_4_k_cu_4be373e56thrust24THRUST_300001_SM_1000_NS6system6detail10sequential3seqE[1];
.global .align 1 .b8 _ZN34_INTERNAL_27e13613_4_k_cu_4be373e56thrust24THRUST_300001_SM_1000_NS12placeholders2_1E[1];
.global .align 1 .b8 _ZN34_INTERNAL_27e13613_4_k_cu_4be373e56thrust24THRUST_300001_SM_1000_NS12placeholders2_2E[1];
.global .align 1 .b8 _ZN34_INTERNAL_27e13613_4_k_cu_4be373e56thrust24THRUST_300001_SM_1000_NS12placeholders2_3E[1];
.global .align 1 .b8 _ZN34_INTERNAL_27e13613_4_k_cu_4be373e56thrust24THRUST_300001_SM_1000_NS12placeholders2_4E[1];
.global .align 1 .b8 _ZN34_INTERNAL_27e13613_4_k_cu_4be373e56thrust24THRUST_300001_SM_1000_NS12placeholders2_5E[1];
.global .align 1 .b8 _ZN34_INTERNAL_27e13613_4_k_cu_4be373e56thrust24THRUST_300001_SM_1000_NS12placeholders2_6E[1];
.global .align 1 .b8 _ZN34_INTERNAL_27e13613_4_k_cu_4be373e56thrust24THRUST_300001_SM_1000_NS12placeholders2_7E[1];
.global .align 1 .b8 _ZN34_INTERNAL_27e13613_4_k_cu_4be373e56thrust24THRUST_300001_SM_1000_NS12placeholders2_8E[1];
.global .align 1 .b8 _ZN34_INTERNAL_27e13613_4_k_cu_4be373e56thrust24THRUST_300001_SM_1000_NS12placeholders2_9E[1];
.global .align 1 .b8 _ZN34_INTERNAL_27e13613_4_k_cu_4be373e56thrust24THRUST_300001_SM_1000_NS12placeholders3_10E[1];
.global .align 1 .b8 _ZN34_INTERNAL_27e13613_4_k_cu_4be373e56thrust24THRUST_300001_SM_1000_NS3seqE[1];

.visible .entry _ZN3cub18CUB_300001_SM_10006detail11EmptyKernelIvEEvv()
{


	ret;

}
	// .globl	_ZN3cub18CUB_300001_SM_10006detail8for_each13static_kernelINS2_12policy_hub_t12policy_500_tEmN6thrust24THRUST_300001_SM_1000_NS8cuda_cub20__uninitialized_fill7functorINS7_10device_ptrI6float3EESC_EEEEvT0_T1_
.visible .entry _ZN3cub18CUB_300001_SM_10006detail8for_each13static_kernelINS2_12policy_hub_t12policy_500_tEmN6thrust24THRUST_300001_SM_1000_NS8cuda_cub20__uninitialized_fill7functorINS7_10device_ptrI6float3EESC_EEEEvT0_T1_(
	.param .u64 _ZN3cub18CUB_300001_SM_10006detail8for_each13static_kernelINS2_12policy_hub_t12policy_500_tEmN6thrust24THRUST_300001_SM_1000_NS8cuda_cub20__uninitialized_fill7functorINS7_10device_ptrI6float3EESC_EEEEvT0_T1__param_0,
	.param .align 8 .b8 _ZN3cub18CUB_300001_SM_10006detail8for_each13static_kernelINS2_12policy_hub_t12policy_500_tEmN6thrust24THRUST_300001_SM_1000_NS8cuda_cub20__uninitialized_fill7functorINS7_10device_ptrI6float3EESC_EEEEvT0_T1__param_1[24]
)
.maxntid 256
{
	.reg .pred 	%p<4>;
	.reg .b16 	%rs<5>;
	.reg .b32 	%r<10>;
	.reg .b32 	%f<7>;
	.reg .b64 	%rd<14>;

	ld.param.f32 	%f6, [_ZN3cub18CUB_300001_SM_10006detail8for_each13static_kernelINS2_12policy_hub_t12policy_500_tEmN6thrust24THRUST_300001_SM_1000_NS8cuda_cub20__uninitialized_fill7functorINS7_10device_ptrI6float3EESC_EEEEvT0_T1__param_1+16];
	ld.param.u64 	%rd4, [_ZN3cub18CUB_300001_SM_10006detail8for_each13static_kernelINS2_12policy_hub_t12policy_500_tEmN6thrust24THRUST_300001_SM_1000_NS8cuda_cub20__uninitialized_fill7functorINS7_10device_ptrI6float3EESC_EEEEvT0_T1__param_1];
	ld.param.u64 	%rd5, [_ZN3cub18CUB_300001_SM_10006detail8for_each13static_kernelINS2_12policy_hub_t12policy_500_tEmN6thrust24THRUST_300001_SM_1000_NS8cuda_cub20__uninitialized_fill7functorINS7_10device_ptrI6float3EESC_EEEEvT0_T1__param_0];
	ld.param.v2.f32 	{%f4, %f5}, [_ZN3cub18CUB_300001_SM_10006detail8for_each13static_kernelINS2_12policy_hub_t12policy_500_tEmN6thrust24THRUST_300001_SM_1000_NS8cuda_cub20__uninitialized_fill7functorINS7_10device_ptrI6float3EESC_EEEEvT0_T1__param_1+8];
	mov.u32 	%r7, %ctaid.x;
	mul.wide.u32 	%rd1, %r7, 512;
	sub.s64 	%rd2, %rd5, %rd1;
	setp.lt.u64 	%p1, %rd2, 512;
	@%p1 bra 	$L__BB1_2;
	mov.u32 	%r9, %tid.x;
	cvta.to.global.u64 	%rd10, %rd4;
	cvt.u64.u32 	%rd11, %r9;
	add.s64 	%rd12, %rd1, %rd11;
	mad.lo.s64 	%rd13, %rd12, 12, %rd10;
	st.global.f32 	[%rd13], %f4;
	st.global.f32 	[%rd13+4], %f5;
	st.global.f32 	[%rd13+8], %f6;
	st.global.f32 	[%rd13+3072], %f4;
	st.global.f32 	[%rd13+3076], %f5;
	st.global.f32 	[%rd13+3080], %f6;
	bra.uni 	$L__BB1_6;
$L__BB1_2:
	cvta.to.global.u64 	%rd6, %rd4;
	mov.u32 	%r1, %tid.x;
	cvt.u64.u32 	%rd7, %r1;
	setp.le.u64 	%p2, %rd2, %rd7;
	add.s64 	%rd8, %rd1, %rd7;
	mad.lo.s64 	%rd3, %rd8, 12, %rd6;
	@%p2 bra 	$L__BB1_4;
	st.global.f32 	[%rd3], %f4;
	st.global.f32 	[%rd3+4], %f5;
	st.global.f32 	[%rd3+8], %f6;
$L__BB1_4:
	add.s32 	%r8, %r1, 256;
	cvt.u64.u32 	%rd9, %r8;
	setp.le.u64 	%p3, %rd2, %rd9;
	@%p3 bra 	$L__BB1_6;
	st.global.f32 	[%rd3+3072], %f4;
	st.global.f32 	[%rd3+3076], %f5;
	st.global.f32 	[%rd3+3080], %f6;
$L__BB1_6:
	ret;

}
	// .globl	_ZN3cub18CUB_300001_SM_10006detail8for_each13static_kernelINS2_12policy_hub_t12policy_500_tEmN6thrust24THRUST_300001_SM_1000_NS8cuda_cub20__uninitialized_fill7functorINS7_10device_ptrI6float2EESC_EEEEvT0_T1_
.visible .entry _ZN3cub18CUB_300001_SM_10006detail8for_each13static_kernelINS2_12policy_hub_t12policy_500_tEmN6thrust24THRUST_300001_SM_1000_NS8cuda_cub20__uninitialized_fill7functorINS7_10device_ptrI6float2EESC_EEEEvT0_T1_(
	.param .u64 _ZN3cub18CUB_300001_SM_10006detail8for_each13static_kernelINS2_12policy_hub_t12policy_500_tEmN6thrust24THRUST_300001_SM_1000_NS8cuda_cub20__uninitialized_fill7functorINS7_10device_ptrI6float2EESC_EEEEvT0_T1__param_0,
	.param .align 8 .b8 _ZN3cub18CUB_300001_SM_10006detail8for_each13static_kernelINS2_12policy_hub_t12policy_500_tEmN6thrust24THRUST_300001_SM_1000_NS8cuda_cub20__uninitialized_fill7functorINS7_10device_ptrI6float2EESC_EEEEvT0_T1__param_1[16]
)
.maxntid 256
{
	.reg .pred 	%p<4>;
	.reg .b32 	%r<5>;
	.reg .b32 	%f<5>;
	.reg .b64 	%rd<16>;

	ld.param.u64 	%rd4, [_ZN3cub18CUB_300001_SM_10006detail8for_each13static_kernelINS2_12policy_hub_t12policy_500_tEmN6thrust24THRUST_300001_SM_1000_NS8cuda_cub20__uninitialized_fill7functorINS7_10device_ptrI6float2EESC_EEEEvT0_T1__param_1];
	ld.param.u64 	%rd5, [_ZN3cub18CUB_300001_SM_10006detail8for_each13static_kernelINS2_12policy_hub_t12policy_500_tEmN6thrust24THRUST_300001_SM_1000_NS8cuda_cub20__uninitialized_fill7functorINS7_10device_ptrI6float2EESC_EEEEvT0_T1__param_0];
	ld.param.v2.f32 	{%f3, %f4}, [_ZN3cub18CUB_300001_SM_10006detail8for_each13static_kernelINS2_12policy_hub_t12policy_500_tEmN6thrust24THRUST_300001_SM_1000_NS8cuda_cub20__uninitialized_fill7functorINS7_10device_ptrI6float2EESC_EEEEvT0_T1__param_1+8];
	mov.u32 	%r2, %ctaid.x;
	mul.wide.u32 	%rd1, %r2, 512;
	sub.s64 	%rd2, %rd5, %rd1;
	setp.lt.u64 	%p1, %rd2, 512;
	@%p1 bra 	$L__BB2_2;
	mov.u32 	%r4, %tid.x;
	cvta.to.global.u64 	%rd11, %rd4;
	cvt.u64.u32 	%rd12, %r4;
	add.s64 	%rd13, %rd1, %rd12;
	shl.b64 	%rd14, %rd13, 3;
	add.s64 	%rd15, %rd11, %rd14;
	st.global.v2.f32 	[%rd15], {%f3, %f4};
	st.global.v2.f32 	[%rd15+2048], {%f3, %f4};
	bra.uni 	$L__BB2_6;
$L__BB2_2:
	cvta.to.global.u64 	%rd6, %rd4;
	mov.u32 	%r1, %tid.x;
	cvt.u64.u32 	%rd7, %r1;
	setp.le.u64 	%p2, %rd2, %rd7;
	add.s64 	%rd8, %rd1, %rd7;
	shl.b64 	%rd9, %rd8, 3;
	add.s64 	%rd3, %rd6, %rd9;
	@%p2 bra 	$L__BB2_4;
	st.global.v2.f32 	[%rd3], {%f3, %f4};
$L__BB2_4:
	add.s32 	%r3, %r1, 256;
	cvt.u64.u32 	%rd10, %r3;
	setp.le.u64 	%p3, %rd2, %rd10;
	@%p3 bra 	$L__BB2_6;
	st.global.v2.f32 	[%rd3+2048], {%f3, %f4};
$L__BB2_6:
	ret;

}
	// .globl	_ZN3cub18CUB_300001_SM_10006detail9transform16transform_kernelINS2_10policy_hubILb1EN4cuda3std3__45tupleIJN6thrust24THRUST_300001_SM_1000_NS17counting_iteratorIjNSA_11use_defaultESC_SC_EEEEEE10policy1000Ei20RandomPointGeneratorNSA_6detail15normal_iteratorINSA_10device_ptrI6float3EEEEJSD_EEEvT0_iT1_T2_DpNS2_10kernel_argIT3_EE
.visible .entry _ZN3cub18CUB_300001_SM_10006detail9transform16transform_kernelINS2_10policy_hubILb1EN4cuda3std3__45tupleIJN6thrust24THRUST_300001_SM_1000_NS17counting_iteratorIjNSA_11use_defaultESC_SC_EEEEEE10policy1000Ei20RandomPointGeneratorNSA_6detail15normal_iteratorINSA_10device_ptrI6float3EEEEJSD_EEEvT0_iT1_T2_DpNS2_10kernel_argIT3_EE(
	.param .u32 _ZN3cub18CUB_300001_SM_10006detail9transform16transform_kernelINS2_10policy_hubILb1EN4cuda3std3__45tupleIJN6thrust24THRUST_300001_SM_1000_NS17counting_iteratorIjNSA_11use_defaultESC_SC_EEEEEE10policy1000Ei20RandomPointGeneratorNSA_6detail15normal_iteratorINSA_10device_ptrI6float3EEEEJSD_EEEvT0_iT1_T2_DpNS2_10kernel_argIT3_EE_param_0,
	.param .u32 _ZN3cub18CUB_300001_SM_10006detail9transform16transform_kernelINS2_10policy_hubILb1EN4cuda3std3__45tupleIJN6thrust24THRUST_300001_SM_1000_NS17counting_iteratorIjNSA_11use_defaultESC_SC_EEEEEE10policy1000Ei20RandomPointGeneratorNSA_6detail15normal_iteratorINSA_10device_ptrI6float3EEEEJSD_EEEvT0_iT1_T2_DpNS2_10kernel_argIT3_EE_param_1,
	.param .align 4 .b8 _ZN3cub18CUB_300001_SM_10006detail9transform16transform_kernelINS2_10policy_hubILb1EN4cuda3std3__45tupleIJN6thrust24THRUST_300001_SM_1000_NS17counting_iteratorIjNSA_11use_defaultESC_SC_EEEEEE10policy1000Ei20RandomPointGeneratorNSA_6detail15normal_iteratorINSA_10device_ptrI6float3EEEEJSD_EEEvT0_iT1_T2_DpNS2_10kernel_argIT3_EE_param_2[4],
	.param .align 8 .b8 _ZN3cub18CUB_300001_SM_10006detail9transform16transform_kernelINS2_10policy_hubILb1EN4cuda3std3__45tupleIJN6thrust24THRUST_300001_SM_1000_NS17counting_iteratorIjNSA_11use_defaultESC_SC_EEEEEE10policy1000Ei20RandomPointGeneratorNSA_6detail15normal_iteratorINSA_10device_ptrI6float3EEEEJSD_EEEvT0_iT1_T2_DpNS2_10kernel_argIT3_EE_param_3[8],
	.param .align 8 .b8 _ZN3cub18CUB_300001_SM_10006detail9transform16transform_kernelINS2_10policy_hubILb1EN4cuda3std3__45tupleIJN6thrust24THRUST_300001_SM_1000_NS17counting_iteratorIjNSA_11use_defaultESC_SC_EEEEEE10policy1000Ei20RandomPointGeneratorNSA_6detail15normal_iteratorINSA_10device_ptrI6float3EEEEJSD_EEEvT0_iT1_T2_DpNS2_10kernel_argIT3_EE_param_4[16]
)
.maxntid 128
{
	.reg .pred 	%p<21>;
	.reg .b32 	%r<119>;
	.reg .b32 	%f<19>;
	.reg .b64 	%rd<83>;

	ld.param.u32 	%r1, [_ZN3cub18CUB_300001_SM_10006detail9transform16transform_kernelINS2_10policy_hubILb1EN4cuda3std3__45tupleIJN6thrust24THRUST_300001_SM_1000_NS17counting_iteratorIjNSA_11use_defaultESC_SC_EEEEEE10policy1000Ei20RandomPointGeneratorNSA_6detail15normal_iteratorINSA_10device_ptrI6float3EEEEJSD_EEEvT0_iT1_T2_DpNS2_10kernel_argIT3_EE_param_2];
	ld.param.u32 	%r15, [_ZN3cub18CUB_300001_SM_10006detail9transform16transform_kernelINS2_10policy_hubILb1EN4cuda3std3__45tupleIJN6thrust24THRUST_300001_SM_1000_NS17counting_iteratorIjNSA_11use_defaultESC_SC_EEEEEE10policy1000Ei20RandomPointGeneratorNSA_6detail15normal_iteratorINSA_10device_ptrI6float3EEEEJSD_EEEvT0_iT1_T2_DpNS2_10kernel_argIT3_EE_param_4];
	ld.param.u32 	%r16, [_ZN3cub18CUB_300001_SM_10006detail9transform16transform_kernelINS2_10policy_hubILb1EN4cuda3std3__45tupleIJN6thrust24THRUST_300001_SM_1000_NS17counting_iteratorIjNSA_11use_defaultESC_SC_EEEEEE10policy1000Ei20RandomPointGeneratorNSA_6detail15normal_iteratorINSA_10device_ptrI6float3EEEEJSD_EEEvT0_iT1_T2_DpNS2_10kernel_argIT3_EE_param_0];
	ld.param.u64 	%rd22, [_ZN3cub18CUB_300001_SM_10006detail9transform16transform_kernelINS2_10policy_hubILb1EN4cuda3std3__45tupleIJN6thrust24THRUST_300001_SM_1000_NS17counting_iteratorIjNSA_11use_defaultESC_SC_EEEEEE10policy1000Ei20RandomPointGeneratorNSA_6detail15normal_iteratorINSA_10device_ptrI6float3EEEEJSD_EEEvT0_iT1_T2_DpNS2_10kernel_argIT3_EE_param_3];
	ld.param.u32 	%r14, [_ZN3cub18CUB_300001_SM_10006detail9transform16transform_kernelINS2_10policy_hubILb1EN4cuda3std3__45tupleIJN6thrust24THRUST_300001_SM_1000_NS17counting_iteratorIjNSA_11use_defaultESC_SC_EEEEEE10policy1000Ei20RandomPointGeneratorNSA_6detail15normal_iteratorINSA_10device_ptrI6float3EEEEJSD_EEEvT0_iT1_T2_DpNS2_10kernel_argIT3_EE_param_1];
	cvta.to.global.u64 	%rd23, %rd22;
	shl.b32 	%r17, %r14, 7;
	mov.u32 	%r18, %ctaid.x;
	mul.lo.s32 	%r19, %r17, %r18;
	sub.s32 	%r20, %r16, %r19;
	min.s32 	%r2, %r17, %r20;
	add.s32 	%r3, %r15, %r19;
	mul.wide.s32 	%rd24, %r19, 12;
	add.s64 	%rd1, %rd23, %rd24;
	setp.gt.s32 	%p1, %r17, %r20;
	@%p1 bra 	$L__BB3_9;
	setp.lt.s32 	%p2, %r14, 1;
	@%p2 bra 	$L__BB3_19;
	mov.u32 	%r4, %tid.x;
	mul.hi.u32 	%r22, %r1, 3;
	sub.s32 	%r23, %r1, %r22;
	shr.u32 	%r24, %r23, 1;
	add.s32 	%r25, %r24, %r22;
	shr.u32 	%r26, %r25, 30;
	mul.lo.s32 	%r27, %r26, 2147483647;
	sub.s32 	%r28, %r1, %r27;
	max.u32 	%r29, %r28, 1;
	cvt.u64.u32 	%rd2, %r29;
	mov.b32 	%r117, 0;
$L__BB3_3:
	shl.b32 	%r30, %r117, 7;
	add.s32 	%r7, %r30, %r4;
	add.s32 	%r8, %r7, %r3;
	setp.eq.s32 	%p3, %r8, 0;
	mov.b64 	%rd76, 1;
	@%p3 bra 	$L__BB3_8;
	cvt.u64.u32 	%rd74, %r8;
	mov.b64 	%rd75, 48271;
	mov.b64 	%rd76, 1;
$L__BB3_5:
	and.b64  	%rd28, %rd74, 1;
	setp.eq.b64 	%p4, %rd28, 1;
	not.pred 	%p5, %p4;
	@%p5 bra 	$L__BB3_7;
	mul.lo.s64 	%rd29, %rd76, %rd75;
	mul.hi.u64 	%rd30, %rd29, 8589934597;
	sub.s64 	%rd31, %rd29, %rd30;
	shr.u64 	%rd32, %rd31, 1;
	add.s64 	%rd33, %rd32, %rd30;
	shr.u64 	%rd34, %rd33, 30;
	mul.lo.s64 	%rd35, %rd34, 2147483647;
	sub.s64 	%rd76, %rd29, %rd35;
$L__BB3_7:
	shr.u64 	%rd10, %rd74, 1;
	mul.lo.s64 	%rd36, %rd75, %rd75;
	mul.hi.u64 	%rd37, %rd36, -9223372032559808509;
	shr.u64 	%rd38, %rd37, 30;
	mul.lo.s64 	%rd39, %rd38, 2147483647;
	sub.s64 	%rd75, %rd36, %rd39;
	setp.gt.u64 	%p6, %rd74, 1;
	mov.u64 	%rd74, %rd10;
	@%p6 bra 	$L__BB3_5;
$L__BB3_8:
	mul.lo.s64 	%rd40, %rd76, %rd2;
	mul.hi.u64 	%rd41, %rd40, 8589934597;
	sub.s64 	%rd42, %rd40, %rd41;
	shr.u64 	%rd43, %rd42, 1;
	add.s64 	%rd44, %rd43, %rd41;
	shr.u64 	%rd45, %rd44, 30;
	cvt.u32.u64 	%r31, %rd45;
	mov.b64 	%rd46, 2147483647;
	cvt.u32.u64 	%r32, %rd46;
	mul.lo.s32 	%r33, %r31, %r32;
	cvt.u32.u64 	%r34, %rd40;
	sub.s32 	%r35, %r34, %r33;
	mul.hi.u32 	%r36, %r35, 1581746633;
	shr.u32 	%r37, %r36, 14;
	mul.lo.s32 	%r38, %r37, 44488;
	sub.s32 	%r39, %r35, %r38;
	mul.lo.s32 	%r40, %r39, 48271;
	mul.lo.s32 	%r41, %r37, 3399;
	setp.lt.u32 	%p7, %r40, %r41;
	xor.b32  	%r42, %r41, 2147483647;
	neg.s32 	%r43, %r41;
	selp.b32 	%r44, %r42, %r43, %p7;
	add.s32 	%r45, %r44, %r40;
	add.s32 	%r46, %r45, -1;
	cvt.rn.f32.u32 	%f1, %r46;
	mul.f32 	%f2, %f1, 0f30000000;
	fma.rn.f32 	%f3, %f2, 0f41A00000, 0fC1200000;
	mul.hi.u32 	%r47, %r45, -1131474031;
	shr.u32 	%r48, %r47, 15;
	mul.lo.s32 	%r49, %r48, 44488;
	sub.s32 	%r50, %r45, %r49;
	mul.lo.s32 	%r51, %r50, 48271;
	mul.lo.s32 	%r52, %r48, 3399;
	setp.lt.u32 	%p8, %r51, %r52;
	xor.b32  	%r53, %r52, 2147483647;
	neg.s32 	%r54, %r52;
	selp.b32 	%r55, %r53, %r54, %p8;
	add.s32 	%r56, %r55, %r51;
	add.s32 	%r57, %r56, -1;
	cvt.rn.f32.u32 	%f4, %r57;
	mul.f32 	%f5, %f4, 0f30000000;
	fma.rn.f32 	%f6, %f5, 0f41A00000, 0fC1200000;
	mul.hi.u32 	%r58, %r56, -1131474031;
	shr.u32 	%r59, %r58, 15;
	mul.lo.s32 	%r60, %r59, 44488;
	sub.s32 	%r61, %r56, %r60;
	mul.lo.s32 	%r62, %r61, 48271;
	mul.lo.s32 	%r63, %r59, 3399;
	setp.lt.u32 	%p9, %r62, %r63;
	xor.b32  	%r64, %r63, 2147483647;
	neg.s32 	%r65, %r63;
	selp.b32 	%r66, %r64, %r65, %p9;
	add.s32 	%r67, %r62, %r66;
	add.s32 	%r68, %r67, -1;
	cvt.rn.f32.u32 	%f7, %r68;
	mul.f32 	%f8, %f7, 0f30000000;
	fma.rn.f32 	%f9, %f8, 0f41A00000, 0fC1200000;
	mul.wide.s32 	%rd47, %r7, 12;
	add.s64 	%rd48, %rd1, %rd47;
	st.global.f32 	[%rd48], %f3;
	st.global.f32 	[%rd48+4], %f6;
	st.global.f32 	[%rd48+8], %f9;
	add.s32 	%r117, %r117, 1;
	setp.eq.s32 	%p10, %r117, %r14;
	@%p10 bra 	$L__BB3_19;
	bra.uni 	$L__BB3_3;
$L__BB3_9:
	setp.lt.s32 	%p11, %r14, 1;
	@%p11 bra 	$L__BB3_19;
	mov.u32 	%r5, %tid.x;
	mul.hi.u32 	%r70, %r1, 3;
	sub.s32 	%r71, %r1, %r70;
	shr.u32 	%r72, %r71, 1;
	add.s32 	%r73, %r72, %r70;
	shr.u32 	%r74, %r73, 30;
	mul.lo.s32 	%r75, %r74, 2147483647;
	sub.s32 	%r76, %r1, %r75;
	max.u32 	%r77, %r76, 1;
	cvt.u64.u32 	%rd3, %r77;
	mov.b32 	%r118, 0;
$L__BB3_11:
	shl.b32 	%r78, %r118, 7;
	add.s32 	%r11, %r78, %r5;
	setp.ge.s32 	%p12, %r11, %r2;
	@%p12 bra 	$L__BB3_18;
	add.s32 	%r12, %r11, %r3;
	setp.eq.s32 	%p13, %r12, 0;
	mov.b64 	%rd81, 1;
	@%p13 bra 	$L__BB3_17;
	cvt.u64.u32 	%rd79, %r12;
	mov.b64 	%rd80, 48271;
	mov.b64 	%rd81, 1;
$L__BB3_14:
	and.b64  	%rd52, %rd79, 1;
	setp.eq.b64 	%p14, %rd52, 1;
	not.pred 	%p15, %p14;
	@%p15 bra 	$L__BB3_16;
	mul.lo.s64 	%rd53, %rd81, %rd80;
	mul.hi.u64 	%rd54, %rd53, 8589934597;
	sub.s64 	%rd55, %rd53, %rd54;
	shr.u64 	%rd56, %rd55, 1;
	add.s64 	%rd57, %rd56, %rd54;
	shr.u64 	%rd58, %rd57, 30;
	mul.lo.s64 	%rd59, %rd58, 2147483647;
	sub.s64 	%rd81, %rd53, %rd59;
$L__BB3_16:
	shr.u64 	%rd19, %rd79, 1;
	mul.lo.s64 	%rd60, %rd80, %rd80;
	mul.hi.u64 	%rd61, %rd60, -9223372032559808509;
	shr.u64 	%rd62, %rd61, 30;
	mul.lo.s64 	%rd63, %rd62, 2147483647;
	sub.s64 	%rd80, %rd60, %rd63;
	setp.gt.u64 	%p16, %rd79, 1;
	mov.u64 	%rd79, %rd19;
	@%p16 bra 	$L__BB3_14;
$L__BB3_17:
	mul.lo.s64 	%rd64, %rd81, %rd3;
	mul.hi.u64 	%rd65, %rd64, 8589934597;
	sub.s64 	%rd66, %rd64, %rd65;
	shr.u64 	%rd67, %rd66, 1;
	add.s64 	%rd68, %rd67, %rd65;
	shr.u64 	%rd69, %rd68, 30;
	cvt.u32.u64 	%r79, %rd69;
	mov.b64 	%rd70, 2147483647;
	cvt.u32.u64 	%r80, %rd70;
	mul.lo.s32 	%r81, %r79, %r80;
	cvt.u32.u64 	%r82, %rd64;
	sub.s32 	%r83, %r82, %r81;
	mul.hi.u32 	%r84, %r83, 1581746633;
	shr.u32 	%r85, %r84, 14;
	mul.lo.s32 	%r86, %r85, 44488;
	sub.s32 	%r87, %r83, %r86;
	mul.lo.s32 	%r88, %r87, 48271;
	mul.lo.s32 	%r89, %r85, 3399;
	setp.lt.u32 	%p17, %r88, %r89;
	xor.b32  	%r90, %r89, 2147483647;
	neg.s32 	%r91, %r89;
	selp.b32 	%r92, %r90, %r91, %p17;
	add.s32 	%r93, %r92, %r88;
	add.s32 	%r94, %r93, -1;
	cvt.rn.f32.u32 	%f10, %r94;
	mul.f32 	%f11, %f10, 0f30000000;
	fma.rn.f32 	%f12, %f11, 0f41A00000, 0fC1200000;
	mul.hi.u32 	%r95, %r93, -1131474031;
	shr.u32 	%r96, %r95, 15;
	mul.lo.s32 	%r97, %r96, 44488;
	sub.s32 	%r98, %r93, %r97;
	mul.lo.s32 	%r99, %r98, 48271;
	mul.lo.s32 	%r100, %r96, 3399;
	setp.lt.u32 	%p18, %r99, %r100;
	xor.b32  	%r101, %r100, 2147483647;
	neg.s32 	%r102, %r100;
	selp.b32 	%r103, %r101, %r102, %p18;
	add.s32 	%r104, %r103, %r99;
	add.s32 	%r105, %r104, -1;
	cvt.rn.f32.u32 	%f13, %r105;
	mul.f32 	%f14, %f13, 0f30000000;
	fma.rn.f32 	%f15, %f14, 0f41A00000, 0fC1200000;
	mul.hi.u32 	%r106, %r104, -1131474031;
	shr.u32 	%r107, %r106, 15;
	mul.lo.s32 	%r108, %r107, 44488;
	sub.s32 	%r109, %r104, %r108;
	mul.lo.s32 	%r110, %r109, 48271;
	mul.lo.s32 	%r111, %r107, 3399;
	setp.lt.u32 	%p19, %r110, %r111;
	xor.b32  	%r112, %r111, 2147483647;
	neg.s32 	%r113, %r111;
	selp.b32 	%r114, %r112, %r113, %p19;
	add.s32 	%r115, %r110, %r114;
	add.s32 	%r116, %r115, -1;
	cvt.rn.f32.u32 	%f16, %r116;
	mul.f32 	%f17, %f16, 0f30000000;
	fma.rn.f32 	%f18, %f17, 0f41A00000, 0fC1200000;
	mul.wide.s32 	%rd71, %r11, 12;
	add.s64 	%rd72, %rd1, %rd71;
	st.global.f32 	[%rd72], %f12;
	st.global.f32 	[%rd72+4], %f15;
	st.global.f32 	[%rd72+8], %f18;
$L__BB3_18:
	add.s32 	%r118, %r118, 1;
	setp.ne.s32 	%p20, %r118, %r14;
	@%p20 bra 	$L__BB3_11;
$L__BB3_19:
	ret;

}
	// .globl	_ZN3cub18CUB_300001_SM_10006detail9transform16transform_kernelINS2_10policy_hubILb1EN4cuda3std3__45tupleIJN6thrust24THRUST_300001_SM_1000_NS17counting_iteratorIjNSA_11use_defaultESC_SC_EEEEEE10policy1000El20RandomPointGeneratorNSA_6detail15normal_iteratorINSA_10device_ptrI6float3EEEEJSD_EEEvT0_iT1_T2_DpNS2_10kernel_argIT3_EE
.visible .entry _ZN3cub18CUB_300001_SM_10006detail9transform16transform_kernelINS2_10policy_hubILb1EN4cuda3std3__45tupleIJN6thrust24THRUST_300001_SM_1000_NS17counting_iteratorIjNSA_11use_defaultESC_SC_EEEEEE10policy1000El20RandomPointGeneratorNSA_6detail15normal_iteratorINSA_10device_ptrI6float3EEEEJSD_EEEvT0_iT1_T2_DpNS2_10kernel_argIT3_EE(
	.param .u64 _ZN3cub18CUB_300001_SM_10006detail9transform16transform_kernelINS2_10policy_hubILb1EN4cuda3std3__45tupleIJN6thrust24THRUST_300001_SM_1000_NS17counting_iteratorIjNSA_11use_defaultESC_SC_EEEEEE10policy1000El20RandomPointGeneratorNSA_6detail15normal_iteratorINSA_10device_ptrI6float3EEEEJSD_EEEvT0_iT1_T2_DpNS2_10kernel_argIT3_EE_param_0,
	.param .u32 _ZN3cub18CUB_300001_SM_10006detail9transform16transform_kernelINS2_10policy_hubILb1EN4cuda3std3__45tupleIJN6thrust24THRUST_300001_SM_1000_NS17counting_iteratorIjNSA_11use_defaultESC_SC_EEEEEE10policy1000El20RandomPointGeneratorNSA_6detail15normal_iteratorINSA_10device_ptrI6float3EEEEJSD_EEEvT0_iT1_T2_DpNS2_10kernel_argIT3_EE_param_1,
	.param .align 4 .b8 _ZN3cub18CUB_300001_SM_10006detail9transform16transform_kernelINS2_10policy_hubILb1EN4cuda3std3__45tupleIJN6thrust24THRUST_300001_SM_1000_NS17counting_iteratorIjNSA_11use_defaultESC_SC_EEEEEE10policy1000El20RandomPointGeneratorNSA_6detail15normal_iteratorINSA_10device_ptrI6float3EEEEJSD_EEEvT0_iT1_T2_DpNS2_10kernel_argIT3_EE_param_2[4],
	.param .align 8 .b8 _ZN3cub18CUB_300001_SM_10006detail9transform16transform_kernelINS2_10policy_hubILb1EN4cuda3std3__45tupleIJN6thrust24THRUST_300001_SM_1000_NS17counting_iteratorIjNSA_11use_defaultESC_SC_EEEEEE10policy1000El20RandomPointGeneratorNSA_6detail15normal_iteratorINSA_10device_ptrI6float3EEEEJSD_EEEvT0_iT1_T2_DpNS2_10kernel_argIT3_EE_param_3[8],
	.param .align 8 .b8 _ZN3cub18CUB_300001_SM_10006detail9transform16transform_kernelINS2_10policy_hubILb1EN4cuda3std3__45tupleIJN6thrust24THRUST_300001_SM_1000_NS17counting_iteratorIjNSA_11use_defaultESC_SC_EEEEEE10policy1000El20RandomPointGeneratorNSA_6detail15normal_iteratorINSA_10device_ptrI6float3EEEEJSD_EEEvT0_iT1_T2_DpNS2_10kernel_argIT3_EE_param_4[16]
)
.maxntid 128
{
	.reg .pred 	%p<21>;
	.reg .b32 	%r<117>;
	.reg .b32 	%f<19>;
	.reg .b64 	%rd<88>;

	ld.param.u32 	%r1, [_ZN3cub18CUB_300001_SM_10006detail9transform16transform_kernelINS2_10policy_hubILb1EN4cuda3std3__45tupleIJN6thrust24THRUST_300001_SM_1000_NS17counting_iteratorIjNSA_11use_defaultESC_SC_EEEEEE10policy1000El20RandomPointGeneratorNSA_6detail15normal_iteratorINSA_10device_ptrI6float3EEEEJSD_EEEvT0_iT1_T2_DpNS2_10kernel_argIT3_EE_param_2];
	ld.param.u32 	%r15, [_ZN3cub18CUB_300001_SM_10006detail9transform16transform_kernelINS2_10policy_hubILb1EN4cuda3std3__45tupleIJN6thrust24THRUST_300001_SM_1000_NS17counting_iteratorIjNSA_11use_defaultESC_SC_EEEEEE10policy1000El20RandomPointGeneratorNSA_6detail15normal_iteratorINSA_10device_ptrI6float3EEEEJSD_EEEvT0_iT1_T2_DpNS2_10kernel_argIT3_EE_param_4];
	ld.param.u64 	%rd22, [_ZN3cub18CUB_300001_SM_10006detail9transform16transform_kernelINS2_10policy_hubILb1EN4cuda3std3__45tupleIJN6thrust24THRUST_300001_SM_1000_NS17counting_iteratorIjNSA_11use_defaultESC_SC_EEEEEE10policy1000El20RandomPointGeneratorNSA_6detail15normal_iteratorINSA_10device_ptrI6float3EEEEJSD_EEEvT0_iT1_T2_DpNS2_10kernel_argIT3_EE_param_0];
	ld.param.u64 	%rd23, [_ZN3cub18CUB_300001_SM_10006detail9transform16transform_kernelINS2_10policy_hubILb1EN4cuda3std3__45tupleIJN6thrust24THRUST_300001_SM_1000_NS17counting_iteratorIjNSA_11use_defaultESC_SC_EEEEEE10policy1000El20RandomPointGeneratorNSA_6detail15normal_iteratorINSA_10device_ptrI6float3EEEEJSD_EEEvT0_iT1_T2_DpNS2_10kernel_argIT3_EE_param_3];
	ld.param.u32 	%r14, [_ZN3cub18CUB_300001_SM_10006detail9transform16transform_kernelINS2_10policy_hubILb1EN4cuda3std3__45tupleIJN6thrust24THRUST_300001_SM_1000_NS17counting_iteratorIjNSA_11use_defaultESC_SC_EEEEEE10policy1000El20RandomPointGeneratorNSA_6detail15normal_iteratorINSA_10device_ptrI6float3EEEEJSD_EEEvT0_iT1_T2_DpNS2_10kernel_argIT3_EE_param_1];
	cvta.to.global.u64 	%rd24, %rd23;
	shl.b32 	%r16, %r14, 7;
	mov.u32 	%r17, %ctaid.x;
	cvt.u64.u32 	%rd25, %r17;
	cvt.s64.s32 	%rd26, %r16;
	mul.lo.s64 	%rd27, %rd26, %rd25;
	sub.s64 	%rd28, %rd22, %rd27;
	min.s64 	%rd29, %rd28, %rd26;
	cvt.u32.u64 	%r2, %rd29;
	cvt.u32.u64 	%r18, %rd27;
	add.s32 	%r3, %r15, %r18;
	mad.lo.s64 	%rd1, %rd27, 12, %rd24;
	setp.eq.s32 	%p1, %r16, %r2;
	@%p1 bra 	$L__BB4_11;
	setp.lt.s32 	%p2, %r14, 1;
	@%p2 bra 	$L__BB4_19;
	mov.u32 	%r4, %tid.x;
	mul.hi.u32 	%r20, %r1, 3;
	sub.s32 	%r21, %r1, %r20;
	shr.u32 	%r22, %r21, 1;
	add.s32 	%r23, %r22, %r20;
	shr.u32 	%r24, %r23, 30;
	mul.lo.s32 	%r25, %r24, 2147483647;
	sub.s32 	%r26, %r1, %r25;
	max.u32 	%r27, %r26, 1;
	cvt.u64.u32 	%rd2, %r27;
	mov.b32 	%r116, 0;
$L__BB4_3:
	shl.b32 	%r28, %r116, 7;
	add.s32 	%r11, %r28, %r4;
	setp.ge.s32 	%p3, %r11, %r2;
	@%p3 bra 	$L__BB4_10;
	add.s32 	%r12, %r11, %r3;
	setp.eq.s32 	%p4, %r12, 0;
	mov.b64 	%rd86, 1;
	@%p4 bra 	$L__BB4_9;
	cvt.u64.u32 	%rd84, %r12;
	mov.b64 	%rd85, 48271;
	mov.b64 	%rd86, 1;
$L__BB4_6:
	and.b64  	%rd33, %rd84, 1;
	setp.eq.b64 	%p5, %rd33, 1;
	not.pred 	%p6, %p5;
	@%p6 bra 	$L__BB4_8;
	mul.lo.s64 	%rd34, %rd86, %rd85;
	mul.hi.u64 	%rd35, %rd34, 8589934597;
	sub.s64 	%rd36, %rd34, %rd35;
	shr.u64 	%rd37, %rd36, 1;
	add.s64 	%rd38, %rd37, %rd35;
	shr.u64 	%rd39, %rd38, 30;
	mul.lo.s64 	%rd40, %rd39, 2147483647;
	sub.s64 	%rd86, %rd34, %rd40;
$L__BB4_8:
	shr.u64 	%rd19, %rd84, 1;
	mul.lo.s64 	%rd41, %rd85, %rd85;
	mul.hi.u64 	%rd42, %rd41, -9223372032559808509;
	shr.u64 	%rd43, %rd42, 30;
	mul.lo.s64 	%rd44, %rd43, 2147483647;
	sub.s64 	%rd85, %rd41, %rd44;
	setp.gt.u64 	%p7, %rd84, 1;
	mov.u64 	%rd84, %rd19;
	@%p7 bra 	$L__BB4_6;
$L__BB4_9:
	mul.lo.s64 	%rd45, %rd86, %rd2;
	mul.hi.u64 	%rd46, %rd45, 8589934597;
	sub.s64 	%rd47, %rd45, %rd46;
	shr.u64 	%rd48, %rd47, 1;
	add.s64 	%rd49, %rd48, %rd46;
	shr.u64 	%rd50, %rd49, 30;
	cvt.u32.u64 	%r29, %rd50;
	mov.b64 	%rd51, 2147483647;
	cvt.u32.u64 	%r30, %rd51;
	mul.lo.s32 	%r31, %r29, %r30;
	cvt.u32.u64 	%r32, %rd45;
	sub.s32 	%r33, %r32, %r31;
	mul.hi.u32 	%r34, %r33, 1581746633;
	shr.u32 	%r35, %r34, 14;
	mul.lo.s32 	%r36, %r35, 44488;
	sub.s32 	%r37, %r33, %r36;
	mul.lo.s32 	%r38, %r37, 48271;
	mul.lo.s32 	%r39, %r35, 3399;
	setp.lt.u32 	%p8, %r38, %r39;
	xor.b32  	%r40, %r39, 2147483647;
	neg.s32 	%r41, %r39;
	selp.b32 	%r42, %r40, %r41, %p8;
	add.s32 	%r43, %r42, %r38;
	add.s32 	%r44, %r43, -1;
	cvt.rn.f32.u32 	%f1, %r44;
	mul.f32 	%f2, %f1, 0f30000000;
	fma.rn.f32 	%f3, %f2, 0f41A00000, 0fC1200000;
	mul.hi.u32 	%r45, %r43, -1131474031;
	shr.u32 	%r46, %r45, 15;
	mul.lo.s32 	%r47, %r46, 44488;
	sub.s32 	%r48, %r43, %r47;
	mul.lo.s32 	%r49, %r48, 48271;
	mul.lo.s32 	%r50, %r46, 3399;
	setp.lt.u32 	%p9, %r49, %r50;
	xor.b32  	%r51, %r50, 2147483647;
	neg.s32 	%r52, %r50;
	selp.b32 	%r53, %r51, %r52, %p9;
	add.s32 	%r54, %r53, %r49;
	add.s32 	%r55, %r54, -1;
	cvt.rn.f32.u32 	%f4, %r55;
	mul.f32 	%f5, %f4, 0f30000000;
	fma.rn.f32 	%f6, %f5, 0f41A00000, 0fC1200000;
	mul.hi.u32 	%r56, %r54, -1131474031;
	shr.u32 	%r57, %r56, 15;
	mul.lo.s32 	%r58, %r57, 44488;
	sub.s32 	%r59, %r54, %r58;
	mul.lo.s32 	%r60, %r59, 48271;
	mul.lo.s32 	%r61, %r57, 3399;
	setp.lt.u32 	%p10, %r60, %r61;
	xor.b32  	%r62, %r61, 2147483647;
	neg.s32 	%r63, %r61;
	selp.b32 	%r64, %r62, %r63, %p10;
	add.s32 	%r65, %r60, %r64;
	add.s32 	%r66, %r65, -1;
	cvt.rn.f32.u32 	%f7, %r66;
	mul.f32 	%f8, %f7, 0f30000000;
	fma.rn.f32 	%f9, %f8, 0f41A00000, 0fC1200000;
	mul.wide.s32 	%rd52, %r11, 12;
	add.s64 	%rd53, %rd1, %rd52;
	st.global.f32 	[%rd53], %f3;
	st.global.f32 	[%rd53+4], %f6;
	st.global.f32 	[%rd53+8], %f9;
$L__BB4_10:
	add.s32 	%r116, %r116, 1;
	setp.ne.s32 	%p11, %r116, %r14;
	@%p11 bra 	$L__BB4_3;
	bra.uni 	$L__BB4_19;
$L__BB4_11:
	setp.lt.s32 	%p12, %r14, 1;
	@%p12 bra 	$L__BB4_19;
	mov.u32 	%r5, %tid.x;
	mul.hi.u32 	%r68, %r1, 3;
	sub.s32 	%r69, %r1, %r68;
	shr.u32 	%r70, %r69, 1;
	add.s32 	%r71, %r70, %r68;
	shr.u32 	%r72, %r71, 30;
	mul.lo.s32 	%r73, %r72, 2147483647;
	sub.s32 	%r74, %r1, %r73;
	max.u32 	%r75, %r74, 1;
	cvt.u64.u32 	%rd3, %r75;
	mov.b32 	%r115, 0;
$L__BB4_13:
	shl.b32 	%r76, %r115, 7;
	add.s32 	%r7, %r76, %r5;
	add.s32 	%r8, %r7, %r3;
	setp.eq.s32 	%p13, %r8, 0;
	mov.b64 	%rd81, 1;
	@%p13 bra 	$L__BB4_18;
	cvt.u64.u32 	%rd79, %r8;
	mov.b64 	%rd80, 48271;
	mov.b64 	%rd81, 1;
$L__BB4_15:
	and.b64  	%rd57, %rd79, 1;
	setp.eq.b64 	%p14, %rd57, 1;
	not.pred 	%p15, %p14;
	@%p15 bra 	$L__BB4_17;
	mul.lo.s64 	%rd58, %rd81, %rd80;
	mul.hi.u64 	%rd59, %rd58, 8589934597;
	sub.s64 	%rd60, %rd58, %rd59;
	shr.u64 	%rd61, %rd60, 1;
	add.s64 	%rd62, %rd61, %rd59;
	shr.u64 	%rd63, %rd62, 30;
	mul.lo.s64 	%rd64, %rd63, 2147483647;
	sub.s64 	%rd81, %rd58, %rd64;
$L__BB4_17:
	shr.u64 	%rd10, %rd79, 1;
	mul.lo.s64 	%rd65, %rd80, %rd80;
	mul.hi.u64 	%rd66, %rd65, -9223372032559808509;
	shr.u64 	%rd67, %rd66, 30;
	mul.lo.s64 	%rd68, %rd67, 2147483647;
	sub.s64 	%rd80, %rd65, %rd68;
	setp.gt.u64 	%p16, %rd79, 1;
	mov.u64 	%rd79, %rd10;
	@%p16 bra 	$L__BB4_15;
$L__BB4_18:
	mul.lo.s64 	%rd69, %rd81, %rd3;
	mul.hi.u64 	%rd70, %rd69, 8589934597;
	sub.s64 	%rd71, %rd69, %rd70;
	shr.u64 	%rd72, %rd71, 1;
	add.s64 	%rd73, %rd72, %rd70;
	shr.u64 	%rd74, %rd73, 30;
	cvt.u32.u64 	%r77, %rd74;
	mov.b64 	%rd75, 2147483647;
	cvt.u32.u64 	%r78, %rd75;
	mul.lo.s32 	%r79, %r77, %r78;
	cvt.u32.u64 	%r80, %rd69;
	sub.s32 	%r81, %r80, %r79;
	mul.hi.u32 	%r82, %r81, 1581746633;
	shr.u32 	%r83, %r82, 14;
	mul.lo.s32 	%r84, %r83, 44488;
	sub.s32 	%r85, %r81, %r84;
	mul.lo.s32 	%r86, %r85, 48271;
	mul.lo.s32 	%r87, %r83, 3399;
	setp.lt.u32 	%p17, %r86, %r87;
	xor.b32  	%r88, %r87, 2147483647;
	neg.s32 	%r89, %r87;
	selp.b32 	%r90, %r88, %r89, %p17;
	add.s32 	%r91, %r90, %r86;
	add.s32 	%r92, %r91, -1;
	cvt.rn.f32.u32 	%f10, %r92;
	mul.f32 	%f11, %f10, 0f30000000;
	fma.rn.f32 	%f12, %f11, 0f41A00000, 0fC1200000;
	mul.hi.u32 	%r93, %r91, -1131474031;
	shr.u32 	%r94, %r93, 15;
	mul.lo.s32 	%r95, %r94, 44488;
	sub.s32 	%r96, %r91, %r95;
	mul.lo.s32 	%r97, %r96, 48271;
	mul.lo.s32 	%r98, %r94, 3399;
	setp.lt.u32 	%p18, %r97, %r98;
	xor.b32  	%r99, %r98, 2147483647;
	neg.s32 	%r100, %r98;
	selp.b32 	%r101, %r99, %r100, %p18;
	add.s32 	%r102, %r101, %r97;
	add.s32 	%r103, %r102, -1;
	cvt.rn.f32.u32 	%f13, %r103;
	mul.f32 	%f14, %f13, 0f30000000;
	fma.rn.f32 	%f15, %f14, 0f41A00000, 0fC1200000;
	mul.hi.u32 	%r104, %r102, -1131474031;
	shr.u32 	%r105, %r104, 15;
	mul.lo.s32 	%r106, %r105, 44488;
	sub.s32 	%r107, %r102, %r106;
	mul.lo.s32 	%r108, %r107, 48271;
	mul.lo.s32 	%r109, %r105, 3399;
	setp.lt.u32 	%p19, %r108, %r109;
	xor.b32  	%r110, %r109, 2147483647;
	neg.s32 	%r111, %r109;
	selp.b32 	%r112, %r110, %r111, %p19;
	add.s32 	%r113, %r108, %r112;
	add.s32 	%r114, %r113, -1;
	cvt.rn.f32.u32 	%f16, %r114;
	mul.f32 	%f17, %f16, 0f30000000;
	fma.rn.f32 	%f18, %f17, 0f41A00000, 0fC1200000;
	mul.wide.s32 	%rd76, %r7, 12;
	add.s64 	%rd77, %rd1, %rd76;
	st.global.f32 	[%rd77], %f12;
	st.global.f32 	[%rd77+4], %f15;
	st.global.f32 	[%rd77+8], %f18;
	add.s32 	%r115, %r115, 1;
	setp.eq.s32 	%p20, %r115, %r14;
	@%p20 bra 	$L__BB4_19;
	bra.uni 	$L__BB4_13;
$L__BB4_19:
	ret;

}
	// .globl	_ZN3cub18CUB_300001_SM_10006detail9transform16transform_kernelINS2_10policy_hubILb1EN4cuda3std3__45tupleIJN6thrust24THRUST_300001_SM_1000_NS6detail15normal_iteratorINSA_10device_ptrI6float3EEEEEEEE10policy1000Ei11ToSphericalNSC_INSD_I6float2EEEEJPSE_EEEvT0_iT1_T2_DpNS2_10kernel_argIT3_EE
.visible .entry _ZN3cub18CUB_300001_SM_10006detail9transform16transform_kernelINS2_10policy_hubILb1EN4cuda3std3__45tupleIJN6thrust24THRUST_300001_SM_1000_NS6detail15normal_iteratorINSA_10device_ptrI6float3EEEEEEEE10policy1000Ei11ToSphericalNSC_INSD_I6float2EEEEJPSE_EEEvT0_iT1_T2_DpNS2_10kernel_argIT3_EE(
	.param .u32 _ZN3cub18CUB_300001_SM_10006detail9transform16transform_kernelINS2_10policy_hubILb1EN4cuda3std3__45tupleIJN6thrust24THRUST_300001_SM_1000_NS6detail15normal_iteratorINSA_10device_ptrI6float3EEEEEEEE10policy1000Ei11ToSphericalNSC_INSD_I6float2EEEEJPSE_EEEvT0_iT1_T2_DpNS2_10kernel_argIT3_EE_param_0,
	.param .u32 _ZN3cub18CUB_300001_SM_10006detail9transform16transform_kernelINS2_10policy_hubILb1EN4cuda3std3__45tupleIJN6thrust24THRUST_300001_SM_1000_NS6detail15normal_iteratorINSA_10device_ptrI6float3EEEEEEEE10policy1000Ei11ToSphericalNSC_INSD_I6float2EEEEJPSE_EEEvT0_iT1_T2_DpNS2_10kernel_argIT3_EE_param_1,
	.param .align 4 .b8 _ZN3cub18CUB_300001_SM_10006detail9transform16transform_kernelINS2_10policy_hubILb1EN4cuda3std3__45tupleIJN6thrust24THRUST_300001_SM_1000_NS6detail15normal_iteratorINSA_10device_ptrI6float3EEEEEEEE10policy1000Ei11ToSphericalNSC_INSD_I6float2EEEEJPSE_EEEvT0_iT1_T2_DpNS2_10kernel_argIT3_EE_param_2[8],
	.param .align 8 .b8 _ZN3cub18CUB_300001_SM_10006detail9transform16transform_kernelINS2_10policy_hubILb1EN4cuda3std3__45tupleIJN6thrust24THRUST_300001_SM_1000_NS6detail15normal_iteratorINSA_10device_ptrI6float3EEEEEEEE10policy1000Ei11ToSphericalNSC_INSD_I6float2EEEEJPSE_EEEvT0_iT1_T2_DpNS2_10kernel_argIT3_EE_param_3[8],
	.param .align 8 .b8 _ZN3cub18CUB_300001_SM_10006detail9transform16transform_kernelINS2_10policy_hubILb1EN4cuda3std3__45tupleIJN6thrust24THRUST_300001_SM_1000_NS6detail15normal_iteratorINSA_10device_ptrI6float3EEEEEEEE10policy1000Ei11ToSphericalNSC_INSD_I6float2EEEEJPSE_EEEvT0_iT1_T2_DpNS2_10kernel_argIT3_EE_param_4[16]
)
.maxntid 128
{
	.reg .pred 	%p<25>;
	.reg .b32 	%r<30>;
	.reg .b32 	%f<131>;
	.reg .b64 	%rd<31>;
	.reg .b64 	%fd<19>;

	ld.param.f32 	%f1, [_ZN3cub18CUB_300001_SM_10006detail9transform16transform_kernelINS2_10policy_hubILb1EN4cuda3std3__45tupleIJN6thrust24THRUST_300001_SM_1000_NS6detail15normal_iteratorINSA_10device_ptrI6float3EEEEEEEE10policy1000Ei11ToSphericalNSC_INSD_I6float2EEEEJPSE_EEEvT0_iT1_T2_DpNS2_10kernel_argIT3_EE_param_2];
	ld.param.f32 	%f2, [_ZN3cub18CUB_300001_SM_10006detail9transform16transform_kernelINS2_10policy_hubILb1EN4cuda3std3__45tupleIJN6thrust24THRUST_300001_SM_1000_NS6detail15normal_iteratorINSA_10device_ptrI6float3EEEEEEEE10policy1000Ei11ToSphericalNSC_INSD_I6float2EEEEJPSE_EEEvT0_iT1_T2_DpNS2_10kernel_argIT3_EE_param_2+4];
	ld.param.u32 	%r21, [_ZN3cub18CUB_300001_SM_10006detail9transform16transform_kernelINS2_10policy_hubILb1EN4cuda3std3__45tupleIJN6thrust24THRUST_300001_SM_1000_NS6detail15normal_iteratorINSA_10device_ptrI6float3EEEEEEEE10policy1000Ei11ToSphericalNSC_INSD_I6float2EEEEJPSE_EEEvT0_iT1_T2_DpNS2_10kernel_argIT3_EE_param_0];
	ld.param.u64 	%rd10, [_ZN3cub18CUB_300001_SM_10006detail9transform16transform_kernelINS2_10policy_hubILb1EN4cuda3std3__45tupleIJN6thrust24THRUST_300001_SM_1000_NS6detail15normal_iteratorINSA_10device_ptrI6float3EEEEEEEE10policy1000Ei11ToSphericalNSC_INSD_I6float2EEEEJPSE_EEEvT0_iT1_T2_DpNS2_10kernel_argIT3_EE_param_4];
	ld.param.u64 	%rd11, [_ZN3cub18CUB_300001_SM_10006detail9transform16transform_kernelINS2_10policy_hubILb1EN4cuda3std3__45tupleIJN6thrust24THRUST_300001_SM_1000_NS6detail15normal_iteratorINSA_10device_ptrI6float3EEEEEEEE10policy1000Ei11ToSphericalNSC_INSD_I6float2EEEEJPSE_EEEvT0_iT1_T2_DpNS2_10kernel_argIT3_EE_param_3];
	ld.param.u32 	%r20, [_ZN3cub18CUB_300001_SM_10006detail9transform16transform_kernelINS2_10policy_hubILb1EN4cuda3std3__45tupleIJN6thrust24THRUST_300001_SM_1000_NS6detail15normal_iteratorINSA_10device_ptrI6float3EEEEEEEE10policy1000Ei11ToSphericalNSC_INSD_I6float2EEEEJPSE_EEEvT0_iT1_T2_DpNS2_10kernel_argIT3_EE_param_1];
	cvta.to.global.u64 	%rd1, %rd11;
	cvta.to.global.u64 	%rd2, %rd10;
	shl.b32 	%r1, %r20, 7;
	mov.u32 	%r22, %ctaid.x;
	mul.lo.s32 	%r2, %r1, %r22;
	sub.s32 	%r3, %r21, %r2;
	min.s32 	%r4, %r1, %r3;
	mul.lo.s32 	%r5, %r4, 12;
	mov.u32 	%r28, %tid.x;
	shl.b32 	%r25, %r28, 7;
	setp.ge.s32 	%p1, %r25, %r5;
	@%p1 bra 	$L__BB5_3;
	mul.wide.u32 	%rd12, %r28, 128;
	add.s64 	%rd13, %rd2, %rd12;
	mul.wide.s32 	%rd14, %r2, 12;
	add.s64 	%rd30, %rd13, %rd14;
$L__BB5_2:
	.pragma "nounroll";
	// begin inline asm
	prefetch.global.L2 [%rd30];
	// end inline asm
	add.s32 	%r25, %r25, 16384;
	add.s64 	%rd30, %rd30, 16384;
	setp.lt.s32 	%p2, %r25, %r5;
	@%p2 bra 	$L__BB5_2;
$L__BB5_3:
	setp.gt.s32 	%p3, %r1, %r3;
	@%p3 bra 	$L__BB5_7;
	setp.lt.s32 	%p4, %r20, 1;
	@%p4 bra 	$L__BB5_12;
	cvt.f64.f32 	%fd1, %f1;
	cvt.f64.f32 	%fd2, %f2;
	neg.s32 	%r27, %r20;
	mul.wide.s32 	%rd16, %r2, 8;
	add.s64 	%rd6, %rd1, %rd16;
	mul.wide.s32 	%rd17, %r2, 12;
	add.s64 	%rd18, %rd17, %rd2;
	add.s64 	%rd7, %rd18, 8;
$L__BB5_6:
	mul.wide.s32 	%rd19, %r28, 8;
	add.s64 	%rd20, %rd6, %rd19;
	mul.wide.s32 	%rd21, %r28, 12;
	add.s64 	%rd22, %rd7, %rd21;
	ld.global.f32 	%f3, [%rd22+-8];
	ld.global.f32 	%f4, [%rd22+-4];
	ld.global.f32 	%f5, [%rd22];
	mul.f32 	%f6, %f4, %f4;
	fma.rn.f32 	%f7, %f3, %f3, %f6;
	fma.rn.f32 	%f8, %f5, %f5, %f7;
	sqrt.rn.f32 	%f9, %f8;
	abs.f32 	%f10, %f3;
	abs.f32 	%f11, %f4;
	setp.gt.f32 	%p5, %f11, %f10;
	selp.f32 	%f12, %f11, %f10, %p5;
	selp.f32 	%f13, %f10, %f11, %p5;
	div.rn.f32 	%f14, %f13, %f12;
	mul.f32 	%f15, %f14, %f14;
	fma.rn.f32 	%f16, %f15, 0f3B33710B, 0fBC807748;
	fma.rn.f32 	%f17, %f16, %f15, 0f3D2CDAB2;
	fma.rn.f32 	%f18, %f17, %f15, 0fBD992D10;
	fma.rn.f32 	%f19, %f18, %f15, 0f3DD9EA6C;
	fma.rn.f32 	%f20, %f19, %f15, 0fBE117CB1;
	fma.rn.f32 	%f21, %f20, %f15, 0f3E4CBCE0;
	fma.rn.f32 	%f22, %f21, %f15, 0fBEAAAA7D;
	mul.f32 	%f23, %f15, %f22;
	fma.rn.f32 	%f24, %f23, %f14, %f14;
	neg.f32 	%f25, %f24;
	fma.rn.f32 	%f26, 0f3F6EE581, 0f3FD774EB, %f25;
	selp.f32 	%f27, %f26, %f24, %p5;
	selp.f32 	%f28, 0f3F6EE581, 0f3FEEE581, %p5;
	selp.f32 	%f29, %f24, %f25, %p5;
	mov.b32 	%r23, %f3;
	fma.rn.f32 	%f30, %f28, 0f3FD774EB, %f29;
	setp.lt.s32 	%p6, %r23, 0;
	selp.f32 	%f31, %f30, %f27, %p6;
	add.f32 	%f32, %f10, %f11;
	setp.eq.f32 	%p7, %f12, 0f00000000;
	selp.f32 	%f33, 0f40490FDB, 0f00000000, %p6;
	setp.eq.f32 	%p8, %f10, %f11;
	selp.f32 	%f34, 0f4016CBE4, 0f3F490FDB, %p6;
	selp.f32 	%f35, %f34, %f31, %p8;
	selp.f32 	%f36, %f33, %f35, %p7;
	abs.f32 	%f37, %f32;
	setp.nan.f32 	%p9, %f37, %f37;
	copysign.f32 	%f38, %f4, %f36;
	selp.f32 	%f39, %f32, %f38, %p9;
	div.rn.f32 	%f40, %f5, %f9;
	abs.f32 	%f41, %f40;
	fma.rn.f32 	%f42, %f41, 0fBF000000, 0f3F000000;
	rsqrt.approx.ftz.f32 	%f43, %f42;
	mul.f32 	%f44, %f42, %f43;
	mul.f32 	%f45, %f43, 0fBF000000;
	fma.rn.f32 	%f46, %f44, %f45, 0f3F000000;
	fma.rn.f32 	%f47, %f44, %f46, %f44;
	setp.eq.f32 	%p10, %f41, 0f3F800000;
	selp.f32 	%f48, 0f00000000, %f47, %p10;
	setp.gt.f32 	%p11, %f41, 0f3F0F5C29;
	selp.f32 	%f49, %f48, %f41, %p11;
	copysign.f32 	%f50, %f40, %f49;
	mul.f32 	%f51, %f50, %f50;
	fma.rn.f32 	%f52, %f51, 0f3D10ECEF, 0f3C8B1ABB;
	fma.rn.f32 	%f53, %f52, %f51, 0f3CFC028C;
	fma.rn.f32 	%f54, %f53, %f51, 0f3D372139;
	fma.rn.f32 	%f55, %f54, %f51, 0f3D9993DB;
	fma.rn.f32 	%f56, %f55, %f51, 0f3E2AAAC6;
	mul.f32 	%f57, %f51, %f56;
	fma.rn.f32 	%f58, %f57, %f50, %f50;
	neg.f32 	%f59, %f58;
	selp.f32 	%f60, %f58, %f59, %p11;
	fma.rn.f32 	%f61, 0f3F6EE581, 0f3FD774EB, %f60;
	setp.gt.f32 	%p12, %f40, 0f3F0F5C29;
	selp.f32 	%f62, %f58, %f61, %p12;
	add.f32 	%f63, %f62, %f62;
	selp.f32 	%f64, %f63, %f62, %p11;
	cvt.f64.f32 	%fd5, %f39;
	add.f64 	%fd6, %fd5, 0d400921FB54442D18;
	div.rn.f64 	%fd7, %fd6, 0d401921FB54442D18;
	mul.f64 	%fd8, %fd7, %fd1;
	cvt.rn.f32.f64 	%f65, %fd8;
	cvt.f64.f32 	%fd9, %f64;
	div.rn.f64 	%fd10, %fd9, 0d400921FB54442D18;
	mul.f64 	%fd11, %fd10, %fd2;
	cvt.rn.f32.f64 	%f66, %fd11;
	st.global.v2.f32 	[%rd20], {%f65, %f66};
	add.s32 	%r27, %r27, 1;
	setp.eq.s32 	%p13, %r27, 0;
	add.s32 	%r28, %r28, 128;
	@%p13 bra 	$L__BB5_12;
	bra.uni 	$L__BB5_6;
$L__BB5_7:
	setp.lt.s32 	%p14, %r20, 1;
	@%p14 bra 	$L__BB5_12;
	cvt.f64.f32 	%fd3, %f1;
	cvt.f64.f32 	%fd4, %f2;
	neg.s32 	%r29, %r20;
	mul.wide.s32 	%rd23, %r2, 8;
	add.s64 	%rd8, %rd1, %rd23;
	mul.wide.s32 	%rd24, %r2, 12;
	add.s64 	%rd25, %rd24, %rd2;
	add.s64 	%rd9, %rd25, 8;
$L__BB5_9:
	setp.ge.s32 	%p15, %r28, %r4;
	@%p15 bra 	$L__BB5_11;
	mul.wide.s32 	%rd26, %r28, 12;
	add.s64 	%rd27, %rd9, %rd26;
	ld.global.f32 	%f67, [%rd27+-8];
	ld.global.f32 	%f68, [%rd27+-4];
	ld.global.f32 	%f69, [%rd27];
	mul.f32 	%f70, %f68, %f68;
	fma.rn.f32 	%f71, %f67, %f67, %f70;
	fma.rn.f32 	%f72, %f69, %f69, %f71;
	sqrt.rn.f32 	%f73, %f72;
	abs.f32 	%f74, %f67;
	abs.f32 	%f75, %f68;
	setp.gt.f32 	%p16, %f75, %f74;
	selp.f32 	%f76, %f75, %f74, %p16;
	selp.f32 	%f77, %f74, %f75, %p16;
	div.rn.f32 	%f78, %f77, %f76;
	mul.f32 	%f79, %f78, %f78;
	fma.rn.f32 	%f80, %f79, 0f3B33710B, 0fBC807748;
	fma.rn.f32 	%f81, %f80, %f79, 0f3D2CDAB2;
	fma.rn.f32 	%f82, %f81, %f79, 0fBD992D10;
	fma.rn.f32 	%f83, %f82, %f79, 0f3DD9EA6C;
	fma.rn.f32 	%f84, %f83, %f79, 0fBE117CB1;
	fma.rn.f32 	%f85, %f84, %f79, 0f3E4CBCE0;
	fma.rn.f32 	%f86, %f85, %f79, 0fBEAAAA7D;
	mul.f32 	%f87, %f79, %f86;
	fma.rn.f32 	%f88, %f87, %f78, %f78;
	neg.f32 	%f89, %f88;
	fma.rn.f32 	%f90, 0f3F6EE581, 0f3FD774EB, %f89;
	selp.f32 	%f91, %f90, %f88, %p16;
	selp.f32 	%f92, 0f3F6EE581, 0f3FEEE581, %p16;
	selp.f32 	%f93, %f88, %f89, %p16;
	mov.b32 	%r24, %f67;
	fma.rn.f32 	%f94, %f92, 0f3FD774EB, %f93;
	setp.lt.s32 	%p17, %r24, 0;
	selp.f32 	%f95, %f94, %f91, %p17;
	add.f32 	%f96, %f74, %f75;
	setp.eq.f32 	%p18, %f76, 0f00000000;
	selp.f32 	%f97, 0f40490FDB, 0f00000000, %p17;
	setp.eq.f32 	%p19, %f74, %f75;
	selp.f32 	%f98, 0f4016CBE4, 0f3F490FDB, %p17;
	selp.f32 	%f99, %f98, %f95, %p19;
	selp.f32 	%f100, %f97, %f99, %p18;
	abs.f32 	%f101, %f96;
	setp.nan.f32 	%p20, %f101, %f101;
	copysign.f32 	%f102, %f68, %f100;
	selp.f32 	%f103, %f96, %f102, %p20;
	div.rn.f32 	%f104, %f69, %f73;
	abs.f32 	%f105, %f104;
	fma.rn.f32 	%f106, %f105, 0fBF000000, 0f3F000000;
	rsqrt.approx.ftz.f32 	%f107, %f106;
	mul.f32 	%f108, %f106, %f107;
	mul.f32 	%f109, %f107, 0fBF000000;
	fma.rn.f32 	%f110, %f108, %f109, 0f3F000000;
	fma.rn.f32 	%f111, %f108, %f110, %f108;
	setp.eq.f32 	%p21, %f105, 0f3F800000;
	selp.f32 	%f112, 0f00000000, %f111, %p21;
	setp.gt.f32 	%p22, %f105, 0f3F0F5C29;
	selp.f32 	%f113, %f112, %f105, %p22;
	copysign.f32 	%f114, %f104, %f113;
	mul.f32 	%f115, %f114, %f114;
	fma.rn.f32 	%f116, %f115, 0f3D10ECEF, 0f3C8B1ABB;
	fma.rn.f32 	%f117, %f116, %f115, 0f3CFC028C;
	fma.rn.f32 	%f118, %f117, %f115, 0f3D372139;
	fma.rn.f32 	%f119, %f118, %f115, 0f3D9993DB;
	fma.rn.f32 	%f120, %f119, %f115, 0f3E2AAAC6;
	mul.f32 	%f121, %f115, %f120;
	fma.rn.f32 	%f122, %f121, %f114, %f114;
	neg.f32 	%f123, %f122;
	selp.f32 	%f124, %f122, %f123, %p22;
	fma.rn.f32 	%f125, 0f3F6EE581, 0f3FD774EB, %f124;
	setp.gt.f32 	%p23, %f104, 0f3F0F5C29;
	selp.f32 	%f126, %f122, %f125, %p23;
	add.f32 	%f127, %f126, %f126;
	selp.f32 	%f128, %f127, %f126, %p22;
	cvt.f64.f32 	%fd12, %f103;
	add.f64 	%fd13, %fd12, 0d400921FB54442D18;
	div.rn.f64 	%fd14, %fd13, 0d401921FB54442D18;
	mul.f64 	%fd15, %fd14, %fd3;
	cvt.rn.f32.f64 	%f129, %fd15;
	cvt.f64.f32 	%fd16, %f128;
	div.rn.f64 	%fd17, %fd16, 0d400921FB54442D18;
	mul.f64 	%fd18, %fd17, %fd4;
	cvt.rn.f32.f64 	%f130, %fd18;
	mul.wide.s32 	%rd28, %r28, 8;
	add.s64 	%rd29, %rd8, %rd28;
	st.global.v2.f32 	[%rd29], {%f129, %f130};
$L__BB5_11:
	add.s32 	%r29, %r29, 1;
	setp.ne.s32 	%p24, %r29, 0;
	add.s32 	%r28, %r28, 128;
	@%p24 bra 	$L__BB5_9;
$L__BB5_12:
	ret;

}
	// .globl	_ZN3cub18CUB_300001_SM_10006detail9transform16transform_kernelINS2_10policy_hubILb1EN4cuda3std3__45tupleIJN6thrust24THRUST_300001_SM_1000_NS6detail15normal_iteratorINSA_10device_ptrI6float3EEEEEEEE10policy1000El11ToSphericalNSC_INSD_I6float2EEEEJPSE_EEEvT0_iT1_T2_DpNS2_10kernel_argIT3_EE
.visible .entry _ZN3cub18CUB_300001_SM_10006detail9transform16transform_kernelINS2_10policy_hubILb1EN4cuda3std3__45tupleIJN6thrust24THRUST_300001_SM_1000_NS6detail15normal_iteratorINSA_10device_ptrI6float3EEEEEEEE10policy1000El11ToSphericalNSC_INSD_I6float2EEEEJPSE_EEEvT0_iT1_T2_DpNS2_10kernel_argIT3_EE(
	.param .u64 _ZN3cub18CUB_300001_SM_10006detail9transform16transform_kernelINS2_10policy_hubILb1EN4cuda3std3__45tupleIJN6thrust24THRUST_300001_SM_1000_NS6detail15normal_iteratorINSA_10device_ptrI6float3EEEEEEEE10policy1000El11ToSphericalNSC_INSD_I6float2EEEEJPSE_EEEvT0_iT1_T2_DpNS2_10kernel_argIT3_EE_param_0,
	.param .u32 _ZN3cub18CUB_300001_SM_10006detail9transform16transform_kernelINS2_10policy_hubILb1EN4cuda3std3__45tupleIJN6thrust24THRUST_300001_SM_1000_NS6detail15normal_iteratorINSA_10device_ptrI6float3EEEEEEEE10policy1000El11ToSphericalNSC_INSD_I6float2EEEEJPSE_EEEvT0_iT1_T2_DpNS2_10kernel_argIT3_EE_param_1,
	.param .align 4 .b8 _ZN3cub18CUB_300001_SM_10006detail9transform16transform_kernelINS2_10policy_hubILb1EN4cuda3std3__45tupleIJN6thrust24THRUST_300001_SM_1000_NS6detail15normal_iteratorINSA_10device_ptrI6float3EEEEEEEE10policy1000El11ToSphericalNSC_INSD_I6float2EEEEJPSE_EEEvT0_iT1_T2_DpNS2_10kernel_argIT3_EE_param_2[8],
	.param .align 8 .b8 _ZN3cub18CUB_300001_SM_10006detail9transform16transform_kernelINS2_10policy_hubILb1EN4cuda3std3__45tupleIJN6thrust24THRUST_300001_SM_1000_NS6detail15normal_iteratorINSA_10device_ptrI6float3EEEEEEEE10policy1000El11ToSphericalNSC_INSD_I6float2EEEEJPSE_EEEvT0_iT1_T2_DpNS2_10kernel_argIT3_EE_param_3[8],
	.param .align 8 .b8 _ZN3cub18CUB_300001_SM_10006detail9transform16transform_kernelINS2_10policy_hubILb1EN4cuda3std3__45tupleIJN6thrust24THRUST_300001_SM_1000_NS6detail15normal_iteratorINSA_10device_ptrI6float3EEEEEEEE10policy1000El11ToSphericalNSC_INSD_I6float2EEEEJPSE_EEEvT0_iT1_T2_DpNS2_10kernel_argIT3_EE_param_4[16]
)
.maxntid 128
{
	.reg .pred 	%p<25>;
	.reg .b32 	%r<27>;
	.reg .b32 	%f<131>;
	.reg .b64 	%rd<34>;
	.reg .b64 	%fd<19>;

	ld.param.f32 	%f1, [_ZN3cub18CUB_300001_SM_10006detail9transform16transform_kernelINS2_10policy_hubILb1EN4cuda3std3__45tupleIJN6thrust24THRUST_300001_SM_1000_NS6detail15normal_iteratorINSA_10device_ptrI6float3EEEEEEEE10policy1000El11ToSphericalNSC_INSD_I6float2EEEEJPSE_EEEvT0_iT1_T2_DpNS2_10kernel_argIT3_EE_param_2];
	ld.param.f32 	%f2, [_ZN3cub18CUB_300001_SM_10006detail9transform16transform_kernelINS2_10policy_hubILb1EN4cuda3std3__45tupleIJN6thrust24THRUST_300001_SM_1000_NS6detail15normal_iteratorINSA_10device_ptrI6float3EEEEEEEE10policy1000El11ToSphericalNSC_INSD_I6float2EEEEJPSE_EEEvT0_iT1_T2_DpNS2_10kernel_argIT3_EE_param_2+4];
	ld.param.u64 	%rd11, [_ZN3cub18CUB_300001_SM_10006detail9transform16transform_kernelINS2_10policy_hubILb1EN4cuda3std3__45tupleIJN6thrust24THRUST_300001_SM_1000_NS6detail15normal_iteratorINSA_10device_ptrI6float3EEEEEEEE10policy1000El11ToSphericalNSC_INSD_I6float2EEEEJPSE_EEEvT0_iT1_T2_DpNS2_10kernel_argIT3_EE_param_0];
	ld.param.u64 	%rd12, [_ZN3cub18CUB_300001_SM_10006detail9transform16transform_kernelINS2_10policy_hubILb1EN4cuda3std3__45tupleIJN6thrust24THRUST_300001_SM_1000_NS6detail15normal_iteratorINSA_10device_ptrI6float3EEEEEEEE10policy1000El11ToSphericalNSC_INSD_I6float2EEEEJPSE_EEEvT0_iT1_T2_DpNS2_10kernel_argIT3_EE_param_4];
	ld.param.u64 	%rd13, [_ZN3cub18CUB_300001_SM_10006detail9transform16transform_kernelINS2_10policy_hubILb1EN4cuda3std3__45tupleIJN6thrust24THRUST_300001_SM_1000_NS6detail15normal_iteratorINSA_10device_ptrI6float3EEEEEEEE10policy1000El11ToSphericalNSC_INSD_I6float2EEEEJPSE_EEEvT0_iT1_T2_DpNS2_10kernel_argIT3_EE_param_3];
	ld.param.u32 	%r18, [_ZN3cub18CUB_300001_SM_10006detail9transform16transform_kernelINS2_10policy_hubILb1EN4cuda3std3__45tupleIJN6thrust24THRUST_300001_SM_1000_NS6detail15normal_iteratorINSA_10device_ptrI6float3EEEEEEEE10policy1000El11ToSphericalNSC_INSD_I6float2EEEEJPSE_EEEvT0_iT1_T2_DpNS2_10kernel_argIT3_EE_param_1];
	cvta.to.global.u64 	%rd1, %rd13;
	cvta.to.global.u64 	%rd2, %rd12;
	shl.b32 	%r1, %r18, 7;
	mov.u32 	%r19, %ctaid.x;
	cvt.u64.u32 	%rd14, %r19;
	cvt.s64.s32 	%rd15, %r1;
	mul.lo.s64 	%rd3, %rd15, %rd14;
	sub.s64 	%rd16, %rd11, %rd3;
	min.s64 	%rd17, %rd16, %rd15;
	cvt.u32.u64 	%r2, %rd17;
	mul.lo.s32 	%r3, %r2, 12;
	mov.u32 	%r23, %tid.x;
	shl.b32 	%r22, %r23, 7;
	setp.ge.s32 	%p1, %r22, %r3;
	@%p1 bra 	$L__BB6_3;
	mad.lo.s64 	%rd18, %rd3, 12, %rd2;
	mul.wide.u32 	%rd19, %r23, 128;
	add.s64 	%rd33, %rd18, %rd19;
$L__BB6_2:
	.pragma "nounroll";
	// begin inline asm
	prefetch.global.L2 [%rd33];
	// end inline asm
	add.s32 	%r22, %r22, 16384;
	add.s64 	%rd33, %rd33, 16384;
	setp.lt.s32 	%p2, %r22, %r3;
	@%p2 bra 	$L__BB6_2;
$L__BB6_3:
	setp.eq.s32 	%p3, %r1, %r2;
	@%p3 bra 	$L__BB6_9;
	setp.lt.s32 	%p4, %r18, 1;
	@%p4 bra 	$L__BB6_12;
	cvt.f64.f32 	%fd1, %f1;
	cvt.f64.f32 	%fd2, %f2;
	neg.s32 	%r26, %r18;
	shl.b64 	%rd21, %rd3, 3;
	add.s64 	%rd7, %rd1, %rd21;
	mad.lo.s64 	%rd22, %rd3, 12, %rd2;
	add.s64 	%rd8, %rd22, 8;
$L__BB6_6:
	setp.ge.s32 	%p5, %r23, %r2;
	@%p5 bra 	$L__BB6_8;
	mul.wide.s32 	%rd23, %r23, 12;
	add.s64 	%rd24, %rd8, %rd23;
	ld.global.f32 	%f3, [%rd24+-8];
	ld.global.f32 	%f4, [%rd24+-4];
	ld.global.f32 	%f5, [%rd24];
	mul.f32 	%f6, %f4, %f4;
	fma.rn.f32 	%f7, %f3, %f3, %f6;
	fma.rn.f32 	%f8, %f5, %f5, %f7;
	sqrt.rn.f32 	%f9, %f8;
	abs.f32 	%f10, %f3;
	abs.f32 	%f11, %f4;
	setp.gt.f32 	%p6, %f11, %f10;
	selp.f32 	%f12, %f11, %f10, %p6;
	selp.f32 	%f13, %f10, %f11, %p6;
	div.rn.f32 	%f14, %f13, %f12;
	mul.f32 	%f15, %f14, %f14;
	fma.rn.f32 	%f16, %f15, 0f3B33710B, 0fBC807748;
	fma.rn.f32 	%f17, %f16, %f15, 0f3D2CDAB2;
	fma.rn.f32 	%f18, %f17, %f15, 0fBD992D10;
	fma.rn.f32 	%f19, %f18, %f15, 0f3DD9EA6C;
	fma.rn.f32 	%f20, %f19, %f15, 0fBE117CB1;
	fma.rn.f32 	%f21, %f20, %f15, 0f3E4CBCE0;
	fma.rn.f32 	%f22, %f21, %f15, 0fBEAAAA7D;
	mul.f32 	%f23, %f15, %f22;
	fma.rn.f32 	%f24, %f23, %f14, %f14;
	neg.f32 	%f25, %f24;
	fma.rn.f32 	%f26, 0f3F6EE581, 0f3FD774EB, %f25;
	selp.f32 	%f27, %f26, %f24, %p6;
	selp.f32 	%f28, 0f3F6EE581, 0f3FEEE581, %p6;
	selp.f32 	%f29, %f24, %f25, %p6;
	mov.b32 	%r20, %f3;
	fma.rn.f32 	%f30, %f28, 0f3FD774EB, %f29;
	setp.lt.s32 	%p7, %r20, 0;
	selp.f32 	%f31, %f30, %f27, %p7;
	add.f32 	%f32, %f10, %f11;
	setp.eq.f32 	%p8, %f12, 0f00000000;
	selp.f32 	%f33, 0f40490FDB, 0f00000000, %p7;
	setp.eq.f32 	%p9, %f10, %f11;
	selp.f32 	%f34, 0f4016CBE4, 0f3F490FDB, %p7;
	selp.f32 	%f35, %f34, %f31, %p9;
	selp.f32 	%f36, %f33, %f35, %p8;
	abs.f32 	%f37, %f32;
	setp.nan.f32 	%p10, %f37, %f37;
	copysign.f32 	%f38, %f4, %f36;
	selp.f32 	%f39, %f32, %f38, %p10;
	div.rn.f32 	%f40, %f5, %f9;
	abs.f32 	%f41, %f40;
	fma.rn.f32 	%f42, %f41, 0fBF000000, 0f3F000000;
	rsqrt.approx.ftz.f32 	%f43, %f42;
	mul.f32 	%f44, %f42, %f43;
	mul.f32 	%f45, %f43, 0fBF000000;
	fma.rn.f32 	%f46, %f44, %f45, 0f3F000000;
	fma.rn.f32 	%f47, %f44, %f46, %f44;
	setp.eq.f32 	%p11, %f41, 0f3F800000;
	selp.f32 	%f48, 0f00000000, %f47, %p11;
	setp.gt.f32 	%p12, %f41, 0f3F0F5C29;
	selp.f32 	%f49, %f48, %f41, %p12;
	copysign.f32 	%f50, %f40, %f49;
	mul.f32 	%f51, %f50, %f50;
	fma.rn.f32 	%f52, %f51, 0f3D10ECEF, 0f3C8B1ABB;
	fma.rn.f32 	%f53, %f52, %f51, 0f3CFC028C;
	fma.rn.f32 	%f54, %f53, %f51, 0f3D372139;
	fma.rn.f32 	%f55, %f54, %f51, 0f3D9993DB;
	fma.rn.f32 	%f56, %f55, %f51, 0f3E2AAAC6;
	mul.f32 	%f57, %f51, %f56;
	fma.rn.f32 	%f58, %f57, %f50, %f50;
	neg.f32 	%f59, %f58;
	selp.f32 	%f60, %f58, %f59, %p12;
	fma.rn.f32 	%f61, 0f3F6EE581, 0f3FD774EB, %f60;
	setp.gt.f32 	%p13, %f40, 0f3F0F5C29;
	selp.f32 	%f62, %f58, %f61, %p13;
	add.f32 	%f63, %f62, %f62;
	selp.f32 	%f64, %f63, %f62, %p12;
	cvt.f64.f32 	%fd5, %f39;
	add.f64 	%fd6, %fd5, 0d400921FB54442D18;
	div.rn.f64 	%fd7, %fd6, 0d401921FB54442D18;
	mul.f64 	%fd8, %fd7, %fd1;
	cvt.rn.f32.f64 	%f65, %fd8;
	cvt.f64.f32 	%fd9, %f64;
	div.rn.f64 	%fd10, %fd9, 0d400921FB54442D18;
	mul.f64 	%fd11, %fd10, %fd2;
	cvt.rn.f32.f64 	%f66, %fd11;
	mul.wide.s32 	%rd25, %r23, 8;
	add.s64 	%rd26, %rd7, %rd25;
	st.global.v2.f32 	[%rd26], {%f65, %f66};
$L__BB6_8:
	add.s32 	%r26, %r26, 1;
	setp.ne.s32 	%p14, %r26, 0;
	add.s32 	%r23, %r23, 128;
	@%p14 bra 	$L__BB6_6;
	bra.uni 	$L__BB6_12;
$L__BB6_9:
	setp.lt.s32 	%p15, %r18, 1;
	@%p15 bra 	$L__BB6_12;
	cvt.f64.f32 	%fd3, %f1;
	cvt.f64.f32 	%fd4, %f2;
	neg.s32 	%r24, %r18;
	shl.b64 	%rd27, %rd3, 3;
	add.s64 	%rd9, %rd1, %rd27;
	mad.lo.s64 	%rd28, %rd3, 12, %rd2;
	add.s64 	%rd10, %rd28, 8;
$L__BB6_11:
	mul.wide.s32 	%rd29, %r23, 8;
	add.s64 	%rd30, %rd9, %rd29;
	mul.wide.s32 	%rd31, %r23, 12;
	add.s64 	%rd32, %rd10, %rd31;
	ld.global.f32 	%f67, [%rd32+-8];
	ld.global.f32 	%f68, [%rd32+-4];
	ld.global.f32 	%f69, [%rd32];
	mul.f32 	%f70, %f68, %f68;
	fma.rn.f32 	%f71, %f67, %f67, %f70;
	fma.rn.f32 	%f72, %f69, %f69, %f71;
	sqrt.rn.f32 	%f73, %f72;
	abs.f32 	%f74, %f67;
	abs.f32 	%f75, %f68;
	setp.gt.f32 	%p16, %f75, %f74;
	selp.f32 	%f76, %f75, %f74, %p16;
	selp.f32 	%f77, %f74, %f75, %p16;
	div.rn.f32 	%f78, %f77, %f76;
	mul.f32 	%f79, %f78, %f78;
	fma.rn.f32 	%f80, %f79, 0f3B33710B, 0fBC807748;
	fma.rn.f32 	%f81, %f80, %f79, 0f3D2CDAB2;
	fma.rn.f32 	%f82, %f81, %f79, 0fBD992D10;
	fma.rn.f32 	%f83, %f82, %f79, 0f3DD9EA6C;
	fma.rn.f32 	%f84, %f83, %f79, 0fBE117CB1;
	fma.rn.f32 	%f85, %f84, %f79, 0f3E4CBCE0;
	fma.rn.f32 	%f86, %f85, %f79, 0fBEAAAA7D;
	mul.f32 	%f87, %f79, %f86;
	fma.rn.f32 	%f88, %f87, %f78, %f78;
	neg.f32 	%f89, %f88;
	fma.rn.f32 	%f90, 0f3F6EE581, 0f3FD774EB, %f89;
	selp.f32 	%f91, %f90, %f88, %p16;
	selp.f32 	%f92, 0f3F6EE581, 0f3FEEE581, %p16;
	selp.f32 	%f93, %f88, %f89, %p16;
	mov.b32 	%r21, %f67;
	fma.rn.f32 	%f94, %f92, 0f3FD774EB, %f93;
	setp.lt.s32 	%p17, %r21, 0;
	selp.f32 	%f95, %f94, %f91, %p17;
	add.f32 	%f96, %f74, %f75;
	setp.eq.f32 	%p18, %f76, 0f00000000;
	selp.f32 	%f97, 0f40490FDB, 0f00000000, %p17;
	setp.eq.f32 	%p19, %f74, %f75;
	selp.f32 	%f98, 0f4016CBE4, 0f3F490FDB, %p17;
	selp.f32 	%f99, %f98, %f95, %p19;
	selp.f32 	%f100, %f97, %f99, %p18;
	abs.f32 	%f101, %f96;
	setp.nan.f32 	%p20, %f101, %f101;
	copysign.f32 	%f102, %f68, %f100;
	selp.f32 	%f103, %f96, %f102, %p20;
	div.rn.f32 	%f104, %f69, %f73;
	abs.f32 	%f105, %f104;
	fma.rn.f32 	%f106, %f105, 0fBF000000, 0f3F000000;
	rsqrt.approx.ftz.f32 	%f107, %f106;
	mul.f32 	%f108, %f106, %f107;
	mul.f32 	%f109, %f107, 0fBF000000;
	fma.rn.f32 	%f110, %f108, %f109, 0f3F000000;
	fma.rn.f32 	%f111, %f108, %f110, %f108;
	setp.eq.f32 	%p21, %f105, 0f3F800000;
	selp.f32 	%f112, 0f00000000, %f111, %p21;
	setp.gt.f32 	%p22, %f105, 0f3F0F5C29;
	selp.f32 	%f113, %f112, %f105, %p22;
	copysign.f32 	%f114, %f104, %f113;
	mul.f32 	%f115, %f114, %f114;
	fma.rn.f32 	%f116, %f115, 0f3D10ECEF, 0f3C8B1ABB;
	fma.rn.f32 	%f117, %f116, %f115, 0f3CFC028C;
	fma.rn.f32 	%f118, %f117, %f115, 0f3D372139;
	fma.rn.f32 	%f119, %f118, %f115, 0f3D9993DB;
	fma.rn.f32 	%f120, %f119, %f115, 0f3E2AAAC6;
	mul.f32 	%f121, %f115, %f120;
	fma.rn.f32 	%f122, %f121, %f114, %f114;
	neg.f32 	%f123, %f122;
	selp.f32 	%f124, %f122, %f123, %p22;
	fma.rn.f32 	%f125, 0f3F6EE581, 0f3FD774EB, %f124;
	setp.gt.f32 	%p23, %f104, 0f3F0F5C29;
	selp.f32 	%f126, %f122, %f125, %p23;
	add.f32 	%f127, %f126, %f126;
	selp.f32 	%f128, %f127, %f126, %p22;
	cvt.f64.f32 	%fd12, %f103;
	add.f64 	%fd13, %fd12, 0d400921FB54442D18;
	div.rn.f64 	%fd14, %fd13, 0d401921FB54442D18;
	mul.f64 	%fd15, %fd14, %fd3;
	cvt.rn.f32.f64 	%f129, %fd15;
	cvt.f64.f32 	%fd16, %f128;
	div.rn.f64 	%fd17, %fd16, 0d400921FB54442D18;
	mul.f64 	%fd18, %fd17, %fd4;
	cvt.rn.f32.f64 	%f130, %fd18;
	st.global.v2.f32 	[%rd30], {%f129, %f130};
	add.s32 	%r24, %r24, 1;
	setp.eq.s32 	%p24, %r24, 0;
	add.s32 	%r23, %r23, 128;
	@%p24 bra 	$L__BB6_12;
	bra.uni 	$L__BB6_11;
$L__BB6_12:
	ret;

}


// ===== COMPILED SASS (sm_100) =====

	.target	sm_100

	.elftype	@"ET_EXEC"


//--------------------- .note.nv.tkinfo           --------------------------
	.section	.note.nv.tkinfo,"",@"SHT_NOTE"
	.sectionflags	@"SHF_NOTE_NV_TKINFO"
	.tkinfo
        /*0018*/ 	.word	0x00000002
        /*0030*/ 	.string	""
        /*0030*/ 	.string	"ptxas"
        /*0030*/ 	.string	"Cuda compilation tools, release 13.0, V13.0.88"
        /*0030*/ 	.string	"Build cuda_13.0.r13.0/compiler.36424714_0"
        /*0030*/ 	.string	"-arch sm_100 -m 64 "



//--------------------- .note.nv.cuinfo           --------------------------
	.section	.note.nv.cuinfo,"",@"SHT_NOTE"
	.sectionflags	@"SHF_NOTE_NV_CUINFO"
        /*0018*/ 	.short	0x0002
        /*001a*/ 	.short	0x0064
        /*001c*/ 	.short	0x0082
	.zero		2


//--------------------- .nv.info                  --------------------------
	.section	.nv.info,"",@"SHT_CUDA_INFO"
	.align	4


	//----- nvinfo : EIATTR_REGCOUNT
	.align		4
        /*0000*/ 	.byte	0x04, 0x2f
        /*0002*/ 	.short	(.L_44 - .L_43)
	.align		4
.L_43:
        /*0004*/ 	.word	index@(_ZN3cub18CUB_300001_SM_10006detail11EmptyKernelIvEEvv)
        /*0008*/ 	.word	0x00000004


	//----- nvinfo : EIATTR_FRAME_SIZE
	.align		4
.L_44:
        /*000c*/ 	.byte	0x04, 0x11
        /*000e*/ 	.short	(.L_46 - .L_45)
	.align		4
.L_45:
        /*0010*/ 	.word	index@(_ZN3cub18CUB_300001_SM_10006detail11EmptyKernelIvEEvv)
        /*0014*/ 	.word	0x00000000


	//----- nvinfo : EIATTR_REGCOUNT
	.align		4
.L_46:
        /*0018*/ 	.byte	0x04, 0x2f
        /*001a*/ 	.short	(.L_48 - .L_47)
	.align		4
.L_47:
        /*001c*/ 	.word	index@(_ZN3cub18CUB_300001_SM_10006detail8for_each13static_kernelINS2_12policy_hub_t12policy_500_tEmN6thrust24THRUST_300001_SM_1000_NS8cuda_cub20__uninitialized_fill7functorINS7_10device_ptrI6float3EESC_EEEEvT0_T1_)
        /*0020*/ 	.word	0x0000000c


	//----- nvinfo : EIATTR_FRAME_SIZE
	.align		4
.L_48:
        /*0024*/ 	.byte	0x04, 0x11
        /*0026*/ 	.short	(.L_50 - .L_49)
	.align		4
.L_49:
        /*0028*/ 	.word	index@(_ZN3cub18CUB_300001_SM_10006detail8for_each13static_kernelINS2_12policy_hub_t12policy_500_tEmN6thrust24THRUST_300001_SM_1000_NS8cuda_cub20__uninitialized_fill7functorINS7_10device_ptrI6float3EESC_EEEEvT0_T1_)
        /*002c*/ 	.word	0x00000000


	//----- nvinfo : EIATTR_REGCOUNT
	.align		4
.L_50:
        /*0030*/ 	.byte	0x04, 0x2f
        /*0032*/ 	.short	(.L_52 - .L_51)
	.align		4
.L_51:
        /*0034*/ 	.word	index@(_ZN3cub18CUB_300001_SM_10006detail8for_each13static_kernelINS2_12policy_hub_t12policy_500_tEmN6thrust24THRUST_300001_SM_1000_NS8cuda_cub20__uninitialized_fill7functorINS7_10device_ptrI6float2EESC_EEEEvT0_T1_)
        /*0038*/ 	.word	0x00000009


	//----- nvinfo : EIATTR_FRAME_SIZE
	.align		4
.L_52:
        /*003c*/ 	.byte	0x04, 0x11
        /*003e*/ 	.short	(.L_54 - .L_53)
	.align		4
.L_53:
        /*0040*/ 	.word	index@(_ZN3cub18CUB_300001_SM_10006detail8for_each13static_kernelINS2_12policy_hub_t12policy_500_tEmN6thrust24THRUST_300001_SM_1000_NS8cuda_cub20__uninitialized_fill7functorINS7_10device_ptrI6float2EESC_EEEEvT0_T1_)
        /*0044*/ 	.word	0x00000000


	//----- nvinfo : EIATTR_REGCOUNT
	.align		4
.L_54:
        /*0048*/ 	.byte	0x04, 0x2f
        /*004a*/ 	.short	(.L_56 - .L_55)
	.align		4
.L_55:
        /*004c*/ 	.word	index@(_ZN3cub18CUB_300001_SM_10006detail9transform16transform_kernelINS2_10policy_hubILb1EN4cuda3std3__45tupleIJN6thrust24THRUST_300001_SM_1000_NS17counting_iteratorIjNSA_11use_defaultESC_SC_EEEEEE10policy1000Ei20RandomPointGeneratorNSA_6detail15normal_iteratorINSA_10device_ptrI6float3EEEEJSD_EEEvT0_iT1_T2_DpNS2_10kernel_argIT3_EE)
        /*0050*/ 	.word	0x00000019


	//----- nvinfo : EIATTR_FRAME_SIZE
	.align		4
.L_56:
        /*0054*/ 	.byte	0x04, 0x11
        /*0056*/ 	.short	(.L_58 - .L_57)
	.align		4
.L_57:
        /*0058*/ 	.word	index@(_ZN3cub18CUB_300001_SM_10006detail9transform16transform_kernelINS2_10policy_hubILb1EN4cuda3std3__45tupleIJN6thrust24THRUST_300001_SM_1000_NS17counting_iteratorIjNSA_11use_defaultESC_SC_EEEEEE10policy1000Ei20RandomPointGeneratorNSA_6detail15normal_iteratorINSA_10device_ptrI6float3EEEEJSD_EEEvT0_iT1_T2_DpNS2_10kernel_argIT3_EE)
        /*005c*/ 	.word	0x00000000


	//----- nvinfo : EIATTR_REGCOUNT
	.align		4
.L_58:
        /*0060*/ 	.byte	0x04, 0x2f
        /*0062*/ 	.short	(.L_60 - .L_59)
	.align		4
.L_59:
        /*0064*/ 	.word	index@(_ZN3cub18CUB_300001_SM_10006detail9transform16transform_kernelINS2_10policy_hubILb1EN4cuda3std3__45tupleIJN6thrust24THRUST_300001_SM_1000_NS17counting_iteratorIjNSA_11use_defaultESC_SC_EEEEEE10policy1000El20RandomPointGeneratorNSA_6detail15normal_iteratorINSA_10device_ptrI6float3EEEEJSD_EEEvT0_iT1_T2_DpNS2_10kernel_argIT3_EE)
        /*0068*/ 	.word	0x00000019


	//----- nvinfo : EIATTR_FRAME_SIZE
	.align		4
.L_60:
        /*006c*/ 	.byte	0x04, 0x11
        /*006e*/ 	.short	(.L_62 - .L_61)
	.align		4
.L_61:
        /*0070*/ 	.word	index@(_ZN3cub18CUB_300001_SM_10006detail9transform16transform_kernelINS2_10policy_hubILb1EN4cuda3std3__45tupleIJN6thrust24THRUST_300001_SM_1000_NS17counting_iteratorIjNSA_11use_defaultESC_SC_EEEEEE10policy1000El20RandomPointGeneratorNSA_6detail15normal_iteratorINSA_10device_ptrI6float3EEEEJSD_EEEvT0_iT1_T2_DpNS2_10kernel_argIT3_EE)
        /*0074*/ 	.word	0x00000000


	//----- nvinfo : EIATTR_REGCOUNT
	.align		4
.L_62:
        /*0078*/ 	.byte	0x04, 0x2f
        /*007a*/ 	.short	(.L_64 - .L_63)
	.align		4
.L_63:
        /*007c*/ 	.word	index@(_ZN3cub18CUB_300001_SM_10006detail9transform16transform_kernelINS2_10policy_hubILb1EN4cuda3std3__45tupleIJN6thrust24THRUST_300001_SM_1000_NS6detail15normal_iteratorINSA_10device_ptrI6float3EEEEEEEE10policy1000Ei11ToSphericalNSC_INSD_I6float2EEEEJPSE_EEEvT0_iT1_T2_DpNS2_10kernel_argIT3_EE)
        /*0080*/ 	.word	0x00000020


	//----- nvinfo : EIATTR_FRAME_SIZE
	.align		4
.L_64:
        /*0084*/ 	.byte	0x04, 0x11
        /*0086*/ 	.short	(.L_66 - .L_65)
	.align		4
.L_65:
        /*0088*/ 	.word	index@($__internal_5_$__cuda_sm3x_div_rn_noftz_f32_slowpath)
        /*008c*/ 	.word	0x00000000


	//----- nvinfo : EIATTR_FRAME_SIZE
	.align		4
.L_66:
        /*0090*/ 	.byte	0x04, 0x11
        /*0092*/ 	.short	(.L_68 - .L_67)
	.align		4
.L_67:
        /*0094*/ 	.word	index@($__internal_4_$__cuda_sm20_sqrt_rn_f32_slowpath)
        /*0098*/ 	.word	0x00000000


	//----- nvinfo : EIATTR_FRAME_SIZE
	.align		4
.L_68:
        /*009c*/ 	.byte	0x04, 0x11
        /*009e*/ 	.short	(.L_70 - .L_69)
	.align		4
.L_69:
        /*00a0*/ 	.word	index@($__internal_3_$__cuda_sm20_div_rn_f64_full)
        /*00a4*/ 	.word	0x00000000


	//----- nvinfo : EIATTR_FRAME_SIZE
	.align		4
.L_70:
        /*00a8*/ 	.byte	0x04, 0x11
        /*00aa*/ 	.short	(.L_72 - .L_71)
	.align		4
.L_71:
        /*00ac*/ 	.word	index@(_ZN3cub18CUB_300001_SM_10006detail9transform16transform_kernelINS2_10policy_hubILb1EN4cuda3std3__45tupleIJN6thrust24THRUST_300001_SM_1000_NS6detail15normal_iteratorINSA_10device_ptrI6float3EEEEEEEE10policy1000Ei11ToSphericalNSC_INSD_I6float2EEEEJPSE_EEEvT0_iT1_T2_DpNS2_10kernel_argIT3_EE)
        /*00b0*/ 	.word	0x00000000


	//----- nvinfo : EIATTR_REGCOUNT
	.align		4
.L_72:
        /*00b4*/ 	.byte	0x04, 0x2f
        /*00b6*/ 	.short	(.L_74 - .L_73)
	.align		4
.L_73:
        /*00b8*/ 	.word	index@(_ZN3cub18CUB_300001_SM_10006detail9transform16transform_kernelINS2_10policy_hubILb1EN4cuda3std3__45tupleIJN6thrust24THRUST_300001_SM_1000_NS6detail15normal_iteratorINSA_10device_ptrI6float3EEEEEEEE10policy1000El11ToSphericalNSC_INSD_I6float2EEEEJPSE_EEEvT0_iT1_T2_DpNS2_10kernel_argIT3_EE)
        /*00bc*/ 	.word	0x00000020


	//----- nvinfo : EIATTR_FRAME_SIZE
	.align		4
.L_74:
        /*00c0*/ 	.byte	0x04, 0x11
        /*00c2*/ 	.short	(.L_76 - .L_75)
	.align		4
.L_75:
        /*00c4*/ 	.word	index@($__internal_2_$__cuda_sm3x_div_rn_noftz_f32_slowpath)
        /*00c8*/ 	.word	0x00000000


	//----- nvinfo : EIATTR_FRAME_SIZE
	.align		4
.L_76:
        /*00cc*/ 	.byte	0x04, 0x11
        /*00ce*/ 	.short	(.L_78 - .L_77)
	.align		4
.L_77:
        /*00d0*/ 	.word	index@($__internal_1_$__cuda_sm20_sqrt_rn_f32_slowpath)
        /*00d4*/ 	.word	0x00000000


	//----- nvinfo : EIATTR_FRAME_SIZE
	.align		4
.L_78:
        /*00d8*/ 	.byte	0x04, 0x11
        /*00da*/ 	.short	(.L_80 - .L_79)
	.align		4
.L_79:
        /*00dc*/ 	.word	index@($__internal_0_$__cuda_sm20_div_rn_f64_full)
        /*00e0*/ 	.word	0x00000000


	//----- nvinfo : EIATTR_FRAME_SIZE
	.align		4
.L_80:
        /*00e4*/ 	.byte	0x04, 0x11
        /*00e6*/ 	.short	(.L_82 - .L_81)
	.align		4
.L_81:
        /*00e8*/ 	.word	index@(_ZN3cub18CUB_300001_SM_10006detail9transform16transform_kernelINS2_10policy_hubILb1EN4cuda3std3__45tupleIJN6thrust24THRUST_300001_SM_1000_NS6detail15normal_iteratorINSA_10device_ptrI6float3EEEEEEEE10policy1000El11ToSphericalNSC_INSD_I6float2EEEEJPSE_EEEvT0_iT1_T2_DpNS2_10kernel_argIT3_EE)
        /*00ec*/ 	.word	0x00000000


	//----- nvinfo : EIATTR_MIN_STACK_SIZE
	.align		4
.L_82:
        /*00f0*/ 	.byte	0x04, 0x12
        /*00f2*/ 	.short	(.L_84 - .L_83)
	.align		4
.L_83:
        /*00f4*/ 	.word	index@(_ZN3cub18CUB_300001_SM_10006detail9transform16transform_kernelINS2_10policy_hubILb1EN4cuda3std3__45tupleIJN6thrust24THRUST_300001_SM_1000_NS6detail15normal_iteratorINSA_10device_ptrI6float3EEEEEEEE10policy1000El11ToSphericalNSC_INSD_I6float2EEEEJPSE_EEEvT0_iT1_T2_DpNS2_10kernel_argIT3_EE)
        /*00f8*/ 	.word	0x00000000


	//----- nvinfo : EIATTR_MIN_STACK_SIZE
	.align		4
.L_84:
        /*00fc*/ 	.byte	0x04, 0x12
        /*00fe*/ 	.short	(.L_86 - .L_85)
	.align		4
.L_85:
        /*0100*/ 	.word	index@(_ZN3cub18CUB_300001_SM_10006detail9transform16transform_kernelINS2_10policy_hubILb1EN4cuda3std3__45tupleIJN6thrust24THRUST_300001_SM_1000_NS6detail15normal_iteratorINSA_10device_ptrI6float3EEEEEEEE10policy1000Ei11ToSphericalNSC_INSD_I6float2EEEEJPSE_EEEvT0_iT1_T2_DpNS2_10kernel_argIT3_EE)
        /*0104*/ 	.word	0x00000000


	//----- nvinfo : EIATTR_MIN_STACK_SIZE
	.align		4
.L_86:
        /*0108*/ 	.byte	0x04, 0x12
        /*010a*/ 	.short	(.L_88 - .L_87)
	.align		4
.L_87:
        /*010c*/ 	.word	index@(_ZN3cub18CUB_300001_SM_10006detail9transform16transform_kernelINS2_10policy_hubILb1EN4cuda3std3__45tupleIJN6thrust24THRUST_300001_SM_1000_NS17counting_iteratorIjNSA_11use_defaultESC_SC_EEEEEE10policy1000El20RandomPointGeneratorNSA_6detail15normal_iteratorINSA_10device_ptrI6float3EEEEJSD_EEEvT0_iT1_T2_DpNS2_10kernel_argIT3_EE)
        /*0110*/ 	.word	0x00000000


	//----- nvinfo : EIATTR_MIN_STACK_SIZE
	.align		4
.L_88:
        /*0114*/ 	.byte	0x04, 0x12
        /*0116*/ 	.short	(.L_90 - .L_89)
	.align		4
.L_89:
        /*0118*/ 	.word	index@(_ZN3cub18CUB_300001_SM_10006detail9transform16transform_kernelINS2_10policy_hubILb1EN4cuda3std3__45tupleIJN6thrust24THRUST_300001_SM_1000_NS17counting_iteratorIjNSA_11use_defaultESC_SC_EEEEEE10policy1000Ei20RandomPointGeneratorNSA_6detail15normal_iteratorINSA_10device_ptrI6float3EEEEJSD_EEEvT0_iT1_T2_DpNS2_10kernel_argIT3_EE)
        /*011c*/ 	.word	0x00000000


	//----- nvinfo : EIATTR_MIN_STACK_SIZE
	.align		4
.L_90:
        /*0120*/ 	.byte	0x04, 0x12
        /*0122*/ 	.short	(.L_92 - .L_91)
	.align		4
.L_91:
        /*0124*/ 	.word	index@(_ZN3cub18CUB_300001_SM_10006detail8for_each13static_kernelINS2_12policy_hub_t12policy_500_tEmN6thrust24THRUST_300001_SM_1000_NS8cuda_cub20__uninitialized_fill7functorINS7_10device_ptrI6float2EESC_EEEEvT0_T1_)
        /*0128*/ 	.word	0x00000000


	//----- nvinfo : EIATTR_MIN_STACK_SIZE
	.align		4
.L_92:
        /*012c*/ 	.byte	0x04, 0x12
        /*012e*/ 	.short	(.L_94 - .L_93)
	.align		4
.L_93:
        /*0130*/ 	.word	index@(_ZN3cub18CUB_300001_SM_10006detail8for_each13static_kernelINS2_12policy_hub_t12policy_500_tEmN6thrust24THRUST_300001_SM_1000_NS8cuda_cub20__uninitialized_fill7functorINS7_10device_ptrI6float3EESC_EEEEvT0_T1_)
        /*0134*/ 	.word	0x00000000


	//----- nvinfo : EIATTR_MIN_STACK_SIZE
	.align		4
.L_94:
        /*0138*/ 	.byte	0x04, 0x12
        /*013a*/ 	.short	(.L_96 - .L_95)
	.align		4
.L_95:
        /*013c*/ 	.word	index@(_ZN3cub18CUB_300001_SM_10006detail11EmptyKernelIvEEvv)
        /*0140*/ 	.word	0x00000000
.L_96:


//--------------------- .nv.compat                --------------------------
	.section	.nv.compat,"",@"SHT_CUDA_COMPAT_INFO"
	.align	4
        /*0000*/ 	.byte	0x02, 0x09, 0x00, 0x00, 0x02, 0x02, 0x01, 0x00, 0x02, 0x05, 0x05, 0x00, 0x03, 0x07, 0x01, 0x01
        /*0010*/ 	.byte	0x02, 0x03, 0x00, 0x00, 0x02, 0x06, 0x01, 0x00, 0x04, 0x0b, 0x08, 0x00, 0x01, 0x00, 0x00, 0x00
        /*0020*/ 	.byte	0x00, 0x00, 0x00, 0x00


//--------------------- .nv.info._ZN3cub18CUB_300001_SM_10006detail9transform16transform_kernelINS2_10policy_hubILb1EN4cuda3std3__45tupleIJN6thrust24THRUST_300001_SM_1000_NS6detail15normal_iteratorINSA_10device_ptrI6float3EEEEEEEE10policy1000El11ToSphericalNSC_INSD_I6float2EEEEJPSE_EEEvT0_iT1_T2_DpNS2_10kernel_argIT3_EE --------------------------
	.section	.nv.info._ZN3cub18CUB_300001_SM_10006detail9transform16transform_kernelINS2_10policy_hubILb1EN4cuda3std3__45tupleIJN6thrust24THRUST_300001_SM_1000_NS6detail15normal_iteratorINSA_10device_ptrI6float3EEEEEEEE10policy1000El11ToSphericalNSC_INSD_I6float2EEEEJPSE_EEEvT0_iT1_T2_DpNS2_10kernel_argIT3_EE,"",@"SHT_CUDA_INFO"
	.sectionflags	@""
	.align	4


	//----- nvinfo : EIATTR_CUDA_API_VERSION
	.align		4
        /*0000*/ 	.byte	0x04, 0x37
        /*0002*/ 	.short	(.L_98 - .L_97)
.L_97:
        /*0004*/ 	.word	0x00000082


	//----- nvinfo : EIATTR_KPARAM_INFO
	.align		4
.L_98:
        /*0008*/ 	.byte	0x04, 0x17
        /*000a*/ 	.short	(.L_100 - .L_99)
.L_99:
        /*000c*/ 	.word	0x00000000
        /*0010*/ 	.short	0x0004
        /*0012*/ 	.short	0x0020
        /*0014*/ 	.byte	0x00, 0xf0, 0x41, 0x00


	//----- nvinfo : EIATTR_KPARAM_INFO
	.align		4
.L_100:
        /*0018*/ 	.byte	0x04, 0x17
        /*001a*/ 	.short	(.L_102 - .L_101)
.L_101:
        /*001c*/ 	.word	0x00000000
        /*0020*/ 	.short	0x0003
        /*0022*/ 	.short	0x0018
        /*0024*/ 	.byte	0x00, 0xf0, 0x21, 0x00


	//----- nvinfo : EIATTR_KPARAM_INFO
	.align		4
.L_102:
        /*0028*/ 	.byte	0x04, 0x17
        /*002a*/ 	.short	(.L_104 - .L_103)
.L_103:
        /*002c*/ 	.word	0x00000000
        /*0030*/ 	.short	0x0002
        /*0032*/ 	.short	0x000c
        /*0034*/ 	.byte	0x00, 0xf0, 0x21, 0x00


	//----- nvinfo : EIATTR_KPARAM_INFO
	.align		4
.L_104:
        /*0038*/ 	.byte	0x04, 0x17
        /*003a*/ 	.short	(.L_106 - .L_105)
.L_105:
        /*003c*/ 	.word	0x00000000
        /*0040*/ 	.short	0x0001
        /*0042*/ 	.short	0x0008
        /*0044*/ 	.byte	0x00, 0xf0, 0x11, 0x00


	//----- nvinfo : EIATTR_KPARAM_INFO
	.align		4
.L_106:
        /*0048*/ 	.byte	0x04, 0x17
        /*004a*/ 	.short	(.L_108 - .L_107)
.L_107:
        /*004c*/ 	.word	0x00000000
        /*0050*/ 	.short	0x0000
        /*0052*/ 	.short	0x0000
        /*0054*/ 	.byte	0x00, 0xf0, 0x21, 0x00


	//----- nvinfo : EIATTR_SPARSE_MMA_MASK
	.align		4
.L_108:
        /*0058*/ 	.byte	0x03, 0x50
        /*005a*/ 	.short	0x0000


	//----- nvinfo : EIATTR_MAXREG_COUNT
	.align		4
        /*005c*/ 	.byte	0x03, 0x1b
        /*005e*/ 	.short	0x00ff


	//----- nvinfo : EIATTR_MERCURY_ISA_VERSION
	.align		4
        /*0060*/ 	.byte	0x03, 0x5f
        /*0062*/ 	.short	0x0101


	//----- nvinfo : EIATTR_VRC_CTA_INIT_COUNT
	.align		4
        /*0064*/ 	.byte	0x02, 0x4a
	.zero		1
	.zero		1


	//----- nvinfo : EIATTR_EXIT_INSTR_OFFSETS
	.align		4
        /*0068*/ 	.byte	0x04, 0x1c
        /*006a*/ 	.short	(.L_110 - .L_109)


	//   ....[0]....
.L_109:
        /*006c*/ 	.word	0x00000290


	//   ....[1]....
        /*0070*/ 	.word	0x00000e40


	//   ....[2]....
        /*0074*/ 	.word	0x00000e70


	//   ....[3]....
        /*0078*/ 	.word	0x000019c0


	//----- nvinfo : EIATTR_MAX_THREADS
	.align		4
.L_110:
        /*007c*/ 	.byte	0x04, 0x05
        /*007e*/ 	.short	(.L_112 - .L_111)
.L_111:
        /*0080*/ 	.word	0x00000080
        /*0084*/ 	.word	0x00000001
        /*0088*/ 	.word	0x00000001


	//----- nvinfo : EIATTR_CRS_STACK_SIZE
	.align		4
.L_112:
        /*008c*/ 	.byte	0x04, 0x1e
        /*008e*/ 	.short	(.L_114 - .L_113)
.L_113:
        /*0090*/ 	.word	0x00000000


	//----- nvinfo : EIATTR_CBANK_PARAM_SIZE
	.align		4
.L_114:
        /*0094*/ 	.byte	0x03, 0x19
        /*0096*/ 	.short	0x0030


	//----- nvinfo : EIATTR_PARAM_CBANK
	.align		4
        /*0098*/ 	.byte	0x04, 0x0a
        /*009a*/ 	.short	(.L_116 - .L_115)
	.align		4
.L_115:
        /*009c*/ 	.word	index@(.nv.constant0._ZN3cub18CUB_300001_SM_10006detail9transform16transform_kernelINS2_10policy_hubILb1EN4cuda3std3__45tupleIJN6thrust24THRUST_300001_SM_1000_NS6detail15normal_iteratorINSA_10device_ptrI6float3EEEEEEEE10policy1000El11ToSphericalNSC_INSD_I6float2EEEEJPSE_EEEvT0_iT1_T2_DpNS2_10kernel_argIT3_EE)
        /*00a0*/ 	.short	0x0380
        /*00a2*/ 	.short	0x0030


	//----- nvinfo : EIATTR_SW_WAR
	.align		4
.L_116:
        /*00a4*/ 	.byte	0x04, 0x36
        /*00a6*/ 	.short	(.L_118 - .L_117)
.L_117:
        /*00a8*/ 	.word	0x00000008
.L_118:


//--------------------- .nv.info._ZN3cub18CUB_300001_SM_10006detail9transform16transform_kernelINS2_10policy_hubILb1EN4cuda3std3__45tupleIJN6thrust24THRUST_300001_SM_1000_NS6detail15normal_iteratorINSA_10device_ptrI6float3EEEEEEEE10policy1000Ei11ToSphericalNSC_INSD_I6float2EEEEJPSE_EEEvT0_iT1_T2_DpNS2_10kernel_argIT3_EE --------------------------
	.section	.nv.info._ZN3cub18CUB_300001_SM_10006detail9transform16transform_kernelINS2_10policy_hubILb1EN4cuda3std3__45tupleIJN6thrust24THRUST_300001_SM_1000_NS6detail15normal_iteratorINSA_10device_ptrI6float3EEEEEEEE10policy1000Ei11ToSphericalNSC_INSD_I6float2EEEEJPSE_EEEvT0_iT1_T2_DpNS2_10kernel_argIT3_EE,"",@"SHT_CUDA_INFO"
	.sectionflags	@""
	.align	4


	//----- nvinfo : EIATTR_CUDA_API_VERSION
	.align		4
        /*0000*/ 	.byte	0x04, 0x37
        /*0002*/ 	.short	(.L_120 - .L_119)
.L_119:
        /*0004*/ 	.word	0x00000082


	//----- nvinfo : EIATTR_KPARAM_INFO
	.align		4
.L_120:
        /*0008*/ 	.byte	0x04, 0x17
        /*000a*/ 	.short	(.L_122 - .L_121)
.L_121:
        /*000c*/ 	.word	0x00000000
        /*0010*/ 	.short	0x0004
        /*0012*/ 	.short	0x0018
        /*0014*/ 	.byte	0x00, 0xf0, 0x41, 0x00


	//----- nvinfo : EIATTR_KPARAM_INFO
	.align		4
.L_122:
        /*0018*/ 	.byte	0x04, 0x17
        /*001a*/ 	.short	(.L_124 - .L_123)
.L_123:
        /*001c*/ 	.word	0x00000000
        /*0020*/ 	.short	0x0003
        /*0022*/ 	.short	0x0010
        /*0024*/ 	.byte	0x00, 0xf0, 0x21, 0x00


	//----- nvinfo : EIATTR_KPARAM_INFO
	.align		4
.L_124:
        /*0028*/ 	.byte	0x04, 0x17
        /*002a*/ 	.short	(.L_126 - .L_125)
.L_125:
        /*002c*/ 	.word	0x00000000
        /*0030*/ 	.short	0x0002
        /*0032*/ 	.short	0x0008
        /*0034*/ 	.byte	0x00, 0xf0, 0x21, 0x00


	//----- nvinfo : EIATTR_KPARAM_INFO
	.align		4
.L_126:
        /*0038*/ 	.byte	0x04, 0x17
        /*003a*/ 	.short	(.L_128 - .L_127)
.L_127:
        /*003c*/ 	.word	0x00000000
        /*0040*/ 	.short	0x0001
        /*0042*/ 	.short	0x0004
        /*0044*/ 	.byte	0x00, 0xf0, 0x11, 0x00


	//----- nvinfo : EIATTR_KPARAM_INFO
	.align		4
.L_128:
        /*0048*/ 	.byte	0x04, 0x17
        /*004a*/ 	.short	(.L_130 - .L_129)
.L_129:
        /*004c*/ 	.word	0x00000000
        /*0050*/ 	.short	0x0000
        /*0052*/ 	.short	0x0000
        /*0054*/ 	.byte	0x00, 0xf0, 0x11, 0x00


	//----- nvinfo : EIATTR_SPARSE_MMA_MASK
	.align		4
.L_130:
        /*0058*/ 	.byte	0x03, 0x50
        /*005a*/ 	.short	0x0000


	//----- nvinfo : EIATTR_MAXREG_COUNT
	.align		4
        /*005c*/ 	.byte	0x03, 0x1b
        /*005e*/ 	.short	0x00ff


	//----- nvinfo : EIATTR_MERCURY_ISA_VERSION
	.align		4
        /*0060*/ 	.byte	0x03, 0x5f
        /*0062*/ 	.short	0x0101


	//----- nvinfo : EIATTR_VRC_CTA_INIT_COUNT
	.align		4
        /*0064*/ 	.byte	0x02, 0x4a
	.zero		1
	.zero		1


	//----- nvinfo : EIATTR_EXIT_INSTR_OFFSETS
	.align		4
        /*0068*/ 	.byte	0x04, 0x1c
        /*006a*/ 	.short	(.L_132 - .L_131)


	//   ....[0]....
.L_131:
        /*006c*/ 	.word	0x000001f0


	//   ....[1]....
        /*0070*/ 	.word	0x00000cf0


	//   ....[2]....
        /*0074*/ 	.word	0x00000d50


	//   ....[3]....
        /*0078*/ 	.word	0x000018b0


	//----- nvinfo : EIATTR_MAX_THREADS
	.align		4
.L_132:
        /*007c*/ 	.byte	0x04, 0x05
        /*007e*/ 	.short	(.L_134 - .L_133)
.L_133:
        /*0080*/ 	.word	0x00000080
        /*0084*/ 	.word	0x00000001
        /*0088*/ 	.word	0x00000001


	//----- nvinfo : EIATTR_CRS_STACK_SIZE
	.align		4
.L_134:
        /*008c*/ 	.byte	0x04, 0x1e
        /*008e*/ 	.short	(.L_136 - .L_135)
.L_135:
        /*0090*/ 	.word	0x00000000


	//----- nvinfo : EIATTR_CBANK_PARAM_SIZE
	.align		4
.L_136:
        /*0094*/ 	.byte	0x03, 0x19
        /*0096*/ 	.short	0x0028


	//----- nvinfo : EIATTR_PARAM_CBANK
	.align		4
        /*0098*/ 	.byte	0x04, 0x0a
        /*009a*/ 	.short	(.L_138 - .L_137)
	.align		4
.L_137:
        /*009c*/ 	.word	index@(.nv.constant0._ZN3cub18CUB_300001_SM_10006detail9transform16transform_kernelINS2_10policy_hubILb1EN4cuda3std3__45tupleIJN6thrust24THRUST_300001_SM_1000_NS6detail15normal_iteratorINSA_10device_ptrI6float3EEEEEEEE10policy1000Ei11ToSphericalNSC_INSD_I6float2EEEEJPSE_EEEvT0_iT1_T2_DpNS2_10kernel_argIT3_EE)
        /*00a0*/ 	.short	0x0380
        /*00a2*/ 	.short	0x0028


	//----- nvinfo : EIATTR_SW_WAR
	.align		4
.L_138:
        /*00a4*/ 	.byte	0x04, 0x36
        /*00a6*/ 	.short	(.L_140 - .L_139)
.L_139:
        /*00a8*/ 	.word	0x00000008
.L_140:


//--------------------- .nv.info._ZN3cub18CUB_300001_SM_10006detail9transform16transform_kernelINS2_10policy_hubILb1EN4cuda3std3__45tupleIJN6thrust24THRUST_300001_SM_1000_NS17counting_iteratorIjNSA_11use_defaultESC_SC_EEEEEE10policy1000El20RandomPointGeneratorNSA_6detail15normal_iteratorINSA_10device_ptrI6float3EEEEJSD_EEEvT0_iT1_T2_DpNS2_10kernel_argIT3_EE --------------------------
	.section	.nv.info._ZN3cub18CUB_300001_SM_10006detail9transform16transform_kernelINS2_10policy_hubILb1EN4cuda3std3__45tupleIJN6thrust24THRUST_300001_SM_1000_NS17counting_iteratorIjNSA_11use_defaultESC_SC_EEEEEE10policy1000El20RandomPointGeneratorNSA_6detail15normal_iteratorINSA_10device_ptrI6float3EEEEJSD_EEEvT0_iT1_T2_DpNS2_10kernel_argIT3_EE,"",@"SHT_CUDA_INFO"
	.sectionflags	@""
	.align	4


	//----- nvinfo : EIATTR_CUDA_API_VERSION
	.align		4
        /*0000*/ 	.byte	0x04, 0x37
        /*0002*/ 	.short	(.L_142 - .L_141)
.L_141:
        /*0004*/ 	.word	0x00000082


	//----- nvinfo : EIATTR_KPARAM_INFO
	.align		4
.L_142:
        /*0008*/ 	.byte	0x04, 0x17
        /*000a*/ 	.short	(.L_144 - .L_143)
.L_143:
        /*000c*/ 	.word	0x00000000
        /*0010*/ 	.short	0x0004
        /*0012*/ 	.short	0x0018
        /*0014*/ 	.byte	0x00, 0xf0, 0x41, 0x00


	//----- nvinfo : EIATTR_KPARAM_INFO
	.align		4
.L_144:
        /*0018*/ 	.byte	0x04, 0x17
        /*001a*/ 	.short	(.L_146 - .L_145)
.L_145:
        /*001c*/ 	.word	0x00000000
        /*0020*/ 	.short	0x0003
        /*0022*/ 	.short	0x0010
        /*0024*/ 	.byte	0x00, 0xf0, 0x21, 0x00


	//----- nvinfo : EIATTR_KPARAM_INFO
	.align		4
.L_146:
        /*0028*/ 	.byte	0x04, 0x17
        /*002a*/ 	.short	(.L_148 - .L_147)
.L_147:
        /*002c*/ 	.word	0x00000000
        /*0030*/ 	.short	0x0002
        /*0032*/ 	.short	0x000c
        /*0034*/ 	.byte	0x00, 0xf0, 0x11, 0x00


	//----- nvinfo : EIATTR_KPARAM_INFO
	.align		4
.L_148:
        /*0038*/ 	.byte	0x04, 0x17
        /*003a*/ 	.short	(.L_150 - .L_149)
.L_149:
        /*003c*/ 	.word	0x00000000
        /*0040*/ 	.short	0x0001
        /*0042*/ 	.short	0x0008
        /*0044*/ 	.byte	0x00, 0xf0, 0x11, 0x00


	//----- nvinfo : EIATTR_KPARAM_INFO
	.align		4
.L_150:
        /*0048*/ 	.byte	0x04, 0x17
        /*004a*/ 	.short	(.L_152 - .L_151)
.L_151:
        /*004c*/ 	.word	0x00000000
        /*0050*/ 	.short	0x0000
        /*0052*/ 	.short	0x0000
        /*0054*/ 	.byte	0x00, 0xf0, 0x21, 0x00


	//----- nvinfo : EIATTR_SPARSE_MMA_MASK
	.align		4
.L_152:
        /*0058*/ 	.byte	0x03, 0x50
        /*005a*/ 	.short	0x0000


	//----- nvinfo : EIATTR_MAXREG_COUNT
	.align		4
        /*005c*/ 	.byte	0x03, 0x1b
        /*005e*/ 	.short	0x00ff


	//----- nvinfo : EIATTR_MERCURY_ISA_VERSION
	.align		4
        /*0060*/ 	.byte	0x03, 0x5f
        /*0062*/ 	.short	0x0101


	//----- nvinfo : EIATTR_VRC_CTA_INIT_COUNT
	.align		4
        /*0064*/ 	.byte	0x02, 0x4a
	.zero		1
	.zero		1


	//----- nvinfo : EIATTR_EXIT_INSTR_OFFSETS
	.align		4
        /*0068*/ 	.byte	0x04, 0x1c
        /*006a*/ 	.short	(.L_154 - .L_153)


	//   ....[0]....
.L_153:
        /*006c*/ 	.word	0x00000180


	//   ....[1]....
        /*0070*/ 	.word	0x00000a80


	//   ....[2]....
        /*0074*/ 	.word	0x00000aa0


	//   ....[3]....
        /*0078*/ 	.word	0x00001340


	//----- nvinfo : EIATTR_MAX_THREADS
	.align		4
.L_154:
        /*007c*/ 	.byte	0x04, 0x05
        /*007e*/ 	.short	(.L_156 - .L_155)
.L_155:
        /*0080*/ 	.word	0x00000080
        /*0084*/ 	.word	0x00000001
        /*0088*/ 	.word	0x00000001


	//----- nvinfo : EIATTR_CRS_STACK_SIZE
	.align		4
.L_156:
        /*008c*/ 	.byte	0x04, 0x1e
        /*008e*/ 	.short	(.L_158 - .L_157)
.L_157:
        /*0090*/ 	.word	0x00000000


	//----- nvinfo : EIATTR_CBANK_PARAM_SIZE
	.align		4
.L_158:
        /*0094*/ 	.byte	0x03, 0x19
        /*0096*/ 	.short	0x0028


	//----- nvinfo : EIATTR_PARAM_CBANK
	.align		4
        /*0098*/ 	.byte	0x04, 0x0a
        /*009a*/ 	.short	(.L_160 - .L_159)
	.align		4
.L_159:
        /*009c*/ 	.word	index@(.nv.constant0._ZN3cub18CUB_300001_SM_10006detail9transform16transform_kernelINS2_10policy_hubILb1EN4cuda3std3__45tupleIJN6thrust24THRUST_300001_SM_1000_NS17counting_iteratorIjNSA_11use_defaultESC_SC_EEEEEE10policy1000El20RandomPointGeneratorNSA_6detail15normal_iteratorINSA_10device_ptrI6float3EEEEJSD_EEEvT0_iT1_T2_DpNS2_10kernel_argIT3_EE)
        /*00a0*/ 	.short	0x0380
        /*00a2*/ 	.short	0x0028


	//----- nvinfo : EIATTR_SW_WAR
	.align		4
.L_160:
        /*00a4*/ 	.byte	0x04, 0x36
        /*00a6*/ 	.short	(.L_162 - .L_161)
.L_161:
        /*00a8*/ 	.word	0x00000008
.L_162:


//--------------------- .nv.info._ZN3cub18CUB_300001_SM_10006detail9transform16transform_kernelINS2_10policy_hubILb1EN4cuda3std3__45tupleIJN6thrust24THRUST_300001_SM_1000_NS17counting_iteratorIjNSA_11use_defaultESC_SC_EEEEEE10policy1000Ei20RandomPointGeneratorNSA_6detail15normal_iteratorINSA_10device_ptrI6float3EEEEJSD_EEEvT0_iT1_T2_DpNS2_10kernel_argIT3_EE --------------------------
	.section	.nv.info._ZN3cub18CUB_300001_SM_10006detail9transform16transform_kernelINS2_10policy_hubILb1EN4cuda3std3__45tupleIJN6thrust24THRUST_300001_SM_1000_NS17counting_iteratorIjNSA_11use_defaultESC_SC_EEEEEE10policy1000Ei20RandomPointGeneratorNSA_6detail15normal_iteratorINSA_10device_ptrI6float3EEEEJSD_EEEvT0_iT1_T2_DpNS2_10kernel_argIT3_EE,"",@"SHT_CUDA_INFO"
	.sectionflags	@""
	.align	4


	//----- nvinfo : EIATTR_CUDA_API_VERSION
	.align		4
        /*0000*/ 	.byte	0x04, 0x37
        /*0002*/ 	.short	(.L_164 - .L_163)
.L_163:
        /*0004*/ 	.word	0x00000082


	//----- nvinfo : EIATTR_KPARAM_INFO
	.align		4
.L_164:
        /*0008*/ 	.byte	0x04, 0x17
        /*000a*/ 	.short	(.L_166 - .L_165)
.L_165:
        /*000c*/ 	.word	0x00000000
        /*0010*/ 	.short	0x0004
        /*0012*/ 	.short	0x0018
        /*0014*/ 	.byte	0x00, 0xf0, 0x41, 0x00


	//----- nvinfo : EIATTR_KPARAM_INFO
	.align		4
.L_166:
        /*0018*/ 	.byte	0x04, 0x17
        /*001a*/ 	.short	(.L_168 - .L_167)
.L_167:
        /*001c*/ 	.word	0x00000000
        /*0020*/ 	.short	0x0003
        /*0022*/ 	.short	0x0010
        /*0024*/ 	.byte	0x00, 0xf0, 0x21, 0x00


	//----- nvinfo : EIATTR_KPARAM_INFO
	.align		4
.L_168:
        /*0028*/ 	.byte	0x04, 0x17
        /*002a*/ 	.short	(.L_170 - .L_169)
.L_169:
        /*002c*/ 	.word	0x00000000
        /*0030*/ 	.short	0x0002
        /*0032*/ 	.short	0x0008
        /*0034*/ 	.byte	0x00, 0xf0, 0x11, 0x00


	//----- nvinfo : EIATTR_KPARAM_INFO
	.align		4
.L_170:
        /*0038*/ 	.byte	0x04, 0x17
        /*003a*/ 	.short	(.L_172 - .L_171)
.L_171:
        /*003c*/ 	.word	0x00000000
        /*0040*/ 	.short	0x0001
        /*0042*/ 	.short	0x0004
        /*0044*/ 	.byte	0x00, 0xf0, 0x11, 0x00


	//----- nvinfo : EIATTR_KPARAM_INFO
	.align		4
.L_172:
        /*0048*/ 	.byte	0x04, 0x17
        /*004a*/ 	.short	(.L_174 - .L_173)
.L_173:
        /*004c*/ 	.word	0x00000000
        /*0050*/ 	.short	0x0000
        /*0052*/ 	.short	0x0000
        /*0054*/ 	.byte	0x00, 0xf0, 0x11, 0x00


	//----- nvinfo : EIATTR_SPARSE_MMA_MASK
	.align		4
.L_174:
        /*0058*/ 	.byte	0x03, 0x50
        /*005a*/ 	.short	0x0000


	//----- nvinfo : EIATTR_MAXREG_COUNT
	.align		4
        /*005c*/ 	.byte	0x03, 0x1b
        /*005e*/ 	.short	0x00ff


	//----- nvinfo : EIATTR_MERCURY_ISA_VERSION
	.align		4
        /*0060*/ 	.byte	0x03, 0x5f
        /*0062*/ 	.short	0x0101


	//----- nvinfo : EIATTR_VRC_CTA_INIT_COUNT
	.align		4
        /*0064*/ 	.byte	0x02, 0x4a
	.zero		1
	.zero		1


	//----- nvinfo : EIATTR_EXIT_INSTR_OFFSETS
	.align		4
        /*0068*/ 	.byte	0x04, 0x1c
        /*006a*/ 	.short	(.L_176 - .L_175)


	//   ....[0]....
.L_175:
        /*006c*/ 	.word	0x000000f0


	//   ....[1]....
        /*0070*/ 	.word	0x00000990


	//   ....[2]....
        /*0074*/ 	.word	0x000009c0


	//   ....[3]....
        /*0078*/ 	.word	0x000012c0


	//----- nvinfo : EIATTR_MAX_THREADS
	.align		4
.L_176:
        /*007c*/ 	.byte	0x04, 0x05
        /*007e*/ 	.short	(.L_178 - .L_177)
.L_177:
        /*0080*/ 	.word	0x00000080
        /*0084*/ 	.word	0x00000001
        /*0088*/ 	.word	0x00000001


	//----- nvinfo : EIATTR_CRS_STACK_SIZE
	.align		4
.L_178:
        /*008c*/ 	.byte	0x04, 0x1e
        /*008e*/ 	.short	(.L_180 - .L_179)
.L_179:
        /*0090*/ 	.word	0x00000000


	//----- nvinfo : EIATTR_CBANK_PARAM_SIZE
	.align		4
.L_180:
        /*0094*/ 	.byte	0x03, 0x19
        /*0096*/ 	.short	0x0028


	//----- nvinfo : EIATTR_PARAM_CBANK
	.align		4
        /*0098*/ 	.byte	0x04, 0x0a
        /*009a*/ 	.short	(.L_182 - .L_181)
	.align		4
.L_181:
        /*009c*/ 	.word	index@(.nv.constant0._ZN3cub18CUB_300001_SM_10006detail9transform16transform_kernelINS2_10policy_hubILb1EN4cuda3std3__45tupleIJN6thrust24THRUST_300001_SM_1000_NS17counting_iteratorIjNSA_11use_defaultESC_SC_EEEEEE10policy1000Ei20RandomPointGeneratorNSA_6detail15normal_iteratorINSA_10device_ptrI6float3EEEEJSD_EEEvT0_iT1_T2_DpNS2_10kernel_argIT3_EE)
        /*00a0*/ 	.short	0x0380
        /*00a2*/ 	.short	0x0028


	//----- nvinfo : EIATTR_SW_WAR
	.align		4
.L_182:
        /*00a4*/ 	.byte	0x04, 0x36
        /*00a6*/ 	.short	(.L_184 - .L_183)
.L_183:
        /*00a8*/ 	.word	0x00000008
.L_184:


//--------------------- .nv.info._ZN3cub18CUB_300001_SM_10006detail8for_each13static_kernelINS2_12policy_hub_t12policy_500_tEmN6thrust24THRUST_300001_SM_1000_NS8cuda_cub20__uninitialized_fill7functorINS7_10device_ptrI6float2EESC_EEEEvT0_T1_ --------------------------
	.section	.nv.info._ZN3cub18CUB_300001_SM_10006detail8for_each13static_kernelINS2_12policy_hub_t12policy_500_tEmN6thrust24THRUST_300001_SM_1000_NS8cuda_cub20__uninitialized_fill7functorINS7_10device_ptrI6float2EESC_EEEEvT0_T1_,"",@"SHT_CUDA_INFO"
	.sectionflags	@""
	.align	4


	//----- nvinfo : EIATTR_CUDA_API_VERSION
	.align		4
        /*0000*/ 	.byte	0x04, 0x37
        /*0002*/ 	.short	(.L_186 - .L_185)
.L_185:
        /*0004*/ 	.word	0x00000082


	//----- nvinfo : EIATTR_KPARAM_INFO
	.align		4
.L_186:
        /*0008*/ 	.byte	0x04, 0x17
        /*000a*/ 	.short	(.L_188 - .L_187)
.L_187:
        /*000c*/ 	.word	0x00000000
        /*0010*/ 	.short	0x0001
        /*0012*/ 	.short	0x0008
        /*0014*/ 	.byte	0x00, 0xf0, 0x41, 0x00


	//----- nvinfo : EIATTR_KPARAM_INFO
	.align		4
.L_188:
        /*0018*/ 	.byte	0x04, 0x17
        /*001a*/ 	.short	(.L_190 - .L_189)
.L_189:
        /*001c*/ 	.word	0x00000000
        /*0020*/ 	.short	0x0000
        /*0022*/ 	.short	0x0000
        /*0024*/ 	.byte	0x00, 0xf0, 0x21, 0x00


	//----- nvinfo : EIATTR_SPARSE_MMA_MASK
	.align		4
.L_190:
        /*0028*/ 	.byte	0x03, 0x50
        /*002a*/ 	.short	0x0000


	//----- nvinfo : EIATTR_MAXREG_COUNT
	.align		4
        /*002c*/ 	.byte	0x03, 0x1b
        /*002e*/ 	.short	0x00ff


	//----- nvinfo : EIATTR_MERCURY_ISA_VERSION
	.align		4
        /*0030*/ 	.byte	0x03, 0x5f
        /*0032*/ 	.short	0x0101


	//----- nvinfo : EIATTR_VRC_CTA_INIT_COUNT
	.align		4
        /*0034*/ 	.byte	0x02, 0x4a
	.zero		1
	.zero		1


	//----- nvinfo : EIATTR_EXIT_INSTR_OFFSETS
	.align		4
        /*0038*/ 	.byte	0x04, 0x1c
        /*003a*/ 	.short	(.L_192 - .L_191)


	//   ....[0]....
.L_191:
        /*003c*/ 	.word	0x00000130


	//   ....[1]....
        /*0040*/ 	.word	0x00000230


	//   ....[2]....
        /*0044*/ 	.word	0x00000260


	//----- nvinfo : EIATTR_MAX_THREADS
	.align		4
.L_192:
        /*0048*/ 	.byte	0x04, 0x05
        /*004a*/ 	.short	(.L_194 - .L_193)
.L_193:
        /*004c*/ 	.word	0x00000100
        /*0050*/ 	.word	0x00000001
        /*0054*/ 	.word	0x00000001


	//----- nvinfo : EIATTR_CBANK_PARAM_SIZE
	.align		4
.L_194:
        /*0058*/ 	.byte	0x03, 0x19
        /*005a*/ 	.short	0x0018


	//----- nvinfo : EIATTR_PARAM_CBANK
	.align		4
        /*005c*/ 	.byte	0x04, 0x0a
        /*005e*/ 	.short	(.L_196 - .L_195)
	.align		4
.L_195:
        /*0060*/ 	.word	index@(.nv.constant0._ZN3cub18CUB_300001_SM_10006detail8for_each13static_kernelINS2_12policy_hub_t12policy_500_tEmN6thrust24THRUST_300001_SM_1000_NS8cuda_cub20__uninitialized_fill7functorINS7_10device_ptrI6float2EESC_EEEEvT0_T1_)
        /*0064*/ 	.short	0x0380
        /*0066*/ 	.short	0x0018


	//----- nvinfo : EIATTR_SW_WAR
	.align		4
.L_196:
        /*0068*/ 	.byte	0x04, 0x36
        /*006a*/ 	.short	(.L_198 - .L_197)
.L_197:
        /*006c*/ 	.word	0x00000008
.L_198:


//--------------------- .nv.info._ZN3cub18CUB_300001_SM_10006detail8for_each13static_kernelINS2_12policy_hub_t12policy_500_tEmN6thrust24THRUST_300001_SM_1000_NS8cuda_cub20__uninitialized_fill7functorINS7_10device_ptrI6float3EESC_EEEEvT0_T1_ --------------------------
	.section	.nv.info._ZN3cub18CUB_300001_SM_10006detail8for_each13static_kernelINS2_12policy_hub_t12policy_500_tEmN6thrust24THRUST_300001_SM_1000_NS8cuda_cub20__uninitialized_fill7functorINS7_10device_ptrI6float3EESC_EEEEvT0_T1_,"",@"SHT_CUDA_INFO"
	.sectionflags	@""
	.align	4


	//----- nvinfo : EIATTR_CUDA_API_VERSION
	.align		4
        /*0000*/ 	.byte	0x04, 0x37
        /*0002*/ 	.short	(.L_200 - .L_199)
.L_199:
        /*0004*/ 	.word	0x00000082


	//----- nvinfo : EIATTR_KPARAM_INFO
	.align		4
.L_200:
        /*0008*/ 	.byte	0x04, 0x17
        /*000a*/ 	.short	(.L_202 - .L_201)
.L_201:
        /*000c*/ 	.word	0x00000000
        /*0010*/ 	.short	0x0001
        /*0012*/ 	.short	0x0008
        /*0014*/ 	.byte	0x00, 0xf0, 0x61, 0x00


	//----- nvinfo : EIATTR_KPARAM_INFO
	.align		4
.L_202:
        /*0018*/ 	.byte	0x04, 0x17
        /*001a*/ 	.short	(.L_204 - .L_203)
.L_203:
        /*001c*/ 	.word	0x00000000
        /*0020*/ 	.short	0x0000
        /*0022*/ 	.short	0x0000
        /*0024*/ 	.byte	0x00, 0xf0, 0x21, 0x00


	//----- nvinfo : EIATTR_SPARSE_MMA_MASK
	.align		4
.L_204:
        /*0028*/ 	.byte	0x03, 0x50
        /*002a*/ 	.short	0x0000


	//----- nvinfo : EIATTR_MAXREG_COUNT
	.align		4
        /*002c*/ 	.byte	0x03, 0x1b
        /*002e*/ 	.short	0x00ff


	//----- nvinfo : EIATTR_MERCURY_ISA_VERSION
	.align		4
        /*0030*/ 	.byte	0x03, 0x5f
        /*0032*/ 	.short	0x0101


	//----- nvinfo : EIATTR_VRC_CTA_INIT_COUNT
	.align		4
        /*0034*/ 	.byte	0x02, 0x4a
	.zero		1
	.zero		1


	//----- nvinfo : EIATTR_EXIT_INSTR_OFFSETS
	.align		4
        /*0038*/ 	.byte	0x04, 0x1c
        /*003a*/ 	.short	(.L_206 - .L_205)


	//   ....[0]....
.L_205:
        /*003c*/ 	.word	0x00000190


	//   ....[1]....
        /*0040*/ 	.word	0x000002d0


	//   ....[2]....
        /*0044*/ 	.word	0x00000330


	//----- nvinfo : EIATTR_MAX_THREADS
	.align		4
.L_206:
        /*0048*/ 	.byte	0x04, 0x05
        /*004a*/ 	.short	(.L_208 - .L_207)
.L_207:
        /*004c*/ 	.word	0x00000100
        /*0050*/ 	.word	0x00000001
        /*0054*/ 	.word	0x00000001


	//----- nvinfo : EIATTR_CBANK_PARAM_SIZE
	.align		4
.L_208:
        /*0058*/ 	.byte	0x03, 0x19
        /*005a*/ 	.short	0x0020


	//----- nvinfo : EIATTR_PARAM_CBANK
	.align		4
        /*005c*/ 	.byte	0x04, 0x0a
        /*005e*/ 	.short	(.L_210 - .L_209)
	.align		4
.L_209:
        /*0060*/ 	.word	index@(.nv.constant0._ZN3cub18CUB_300001_SM_10006detail8for_each13static_kernelINS2_12policy_hub_t12policy_500_tEmN6thrust24THRUST_300001_SM_1000_NS8cuda_cub20__uninitialized_fill7functorINS7_10device_ptrI6float3EESC_EEEEvT0_T1_)
        /*0064*/ 	.short	0x0380
        /*0066*/ 	.short	0x0020


	//----- nvinfo : EIATTR_SW_WAR
	.align		4
.L_210:
        /*0068*/ 	.byte	0x04, 0x36
        /*006a*/ 	.short	(.L_212 - .L_211)
.L_211:
        /*006c*/ 	.word	0x00000008
.L_212:


//--------------------- .nv.info._ZN3cub18CUB_300001_SM_10006detail11EmptyKernelIvEEvv --------------------------
	.section	.nv.info._ZN3cub18CUB_300001_SM_10006detail11EmptyKernelIvEEvv,"",@"SHT_CUDA_INFO"
	.sectionflags	@""
	.align	4


	//----- nvinfo : EIATTR_CUDA_API_VERSION
	.align		4
        /*0000*/ 	.byte	0x04, 0x37
        /*0002*/ 	.short	(.L_214 - .L_213)
.L_213:
        /*0004*/ 	.word	0x00000082


	//----- nvinfo : EIATTR_SPARSE_MMA_MASK
	.align		4
.L_214:
        /*0008*/ 	.byte	0x03, 0x50
        /*000a*/ 	.short	0x0000


	//----- nvinfo : EIATTR_MAXREG_COUNT
	.align		4
        /*000c*/ 	.byte	0x03, 0x1b
        /*000e*/ 	.short	0x00ff


	//----- nvinfo : EIATTR_MERCURY_ISA_VERSION
	.align		4
        /*0010*/ 	.byte	0x03, 0x5f
        /*0012*/ 	.short	0x0101


	//----- nvinfo : EIATTR_VRC_CTA_INIT_COUNT
	.align		4
        /*0014*/ 	.byte	0x02, 0x4a
	.zero		1
	.zero		1


	//----- nvinfo : EIATTR_EXIT_INSTR_OFFSETS
	.align		4
        /*0018*/ 	.byte	0x04, 0x1c
        /*001a*/ 	.short	(.L_216 - .L_215)


	//   ....[0]....
.L_215:
        /*001c*/ 	.word	0x00000010


	//----- nvinfo : EIATTR_SW_WAR
	.align		4
.L_216:
        /*0020*/ 	.byte	0x04, 0x36
        /*0022*/ 	.short	(.L_218 - .L_217)
.L_217:
        /*0024*/ 	.word	0x00000008
.L_218:


//--------------------- .nv.callgraph             --------------------------
	.section	.nv.callgraph,"",@"SHT_CUDA_CALLGRAPH"
	.align	4
	.sectionentsize	8
	.align		4
        /*0000*/ 	.word	0x00000000
	.align		4
        /*0004*/ 	.word	0xffffffff
	.align		4
        /*0008*/ 	.word	0x00000000
	.align		4
        /*000c*/ 	.word	0xfffffffe
	.align		4
        /*0010*/ 	.word	0x00000000
	.align		4
        /*0014*/ 	.word	0xfffffffd
	.align		4
        /*0018*/ 	.word	0x00000000
	.align		4
        /*001c*/ 	.word	0xfffffffc


//--------------------- .nv.constant4             --------------------------
	.section	.nv.constant4,"a",@progbits
	.align	8
	.align		8
.nv.constant4:
        /*0000*/ 	.dword	_ZN34_INTERNAL_27e13613_4_k_cu_4be373e54cuda3std3__45__cpo5beginE
	.align		8
        /*0008*/ 	.dword	_ZN34_INTERNAL_27e13613_4_k_cu_4be373e54cuda3std3__45__cpo3endE
	.align		8
        /*0010*/ 	.dword	_ZN34_INTERNAL_27e13613_4_k_cu_4be373e54cuda3std3__45__cpo6cbeginE
	.align		8
        /*0018*/ 	.dword	_ZN34_INTERNAL_27e13613_4_k_cu_4be373e54cuda3std3__45__cpo4cendE
	.align		8
        /*0020*/ 	.dword	_ZN34_INTERNAL_27e13613_4_k_cu_4be373e54cuda3std3__45__cpo6rbeginE
	.align		8
        /*0028*/ 	.dword	_ZN34_INTERNAL_27e13613_4_k_cu_4be373e54cuda3std3__45__cpo4rendE
	.align		8
        /*0030*/ 	.dword	_ZN34_INTERNAL_27e13613_4_k_cu_4be373e54cuda3std3__45__cpo7crbeginE
	.align		8
        /*0038*/ 	.dword	_ZN34_INTERNAL_27e13613_4_k_cu_4be373e54cuda3std3__45__cpo5crendE
	.align		8
        /*0040*/ 	.dword	_ZN34_INTERNAL_27e13613_4_k_cu_4be373e54cuda3std3__436_GLOBAL__N__27e13613_4_k_cu_4be373e56ignoreE
	.align		8
        /*0048*/ 	.dword	_ZN34_INTERNAL_27e13613_4_k_cu_4be373e54cuda3std3__419piecewise_constructE
	.align		8
        /*0050*/ 	.dword	_ZN34_INTERNAL_27e13613_4_k_cu_4be373e54cuda3std3__48in_placeE
	.align		8
        /*0058*/ 	.dword	_ZN34_INTERNAL_27e13613_4_k_cu_4be373e54cuda3std3__420unreachable_sentinelE
	.align		8
        /*0060*/ 	.dword	_ZN34_INTERNAL_27e13613_4_k_cu_4be373e54cuda3std3__47nulloptE
	.align		8
        /*0068*/ 	.dword	_ZN34_INTERNAL_27e13613_4_k_cu_4be373e54cuda3std3__48unexpectE
	.align		8
        /*0070*/ 	.dword	_ZN34_INTERNAL_27e13613_4_k_cu_4be373e54cuda3std6ranges3__45__cpo4swapE
	.align		8
        /*0078*/ 	.dword	_ZN34_INTERNAL_27e13613_4_k_cu_4be373e54cuda3std6ranges3__45__cpo9iter_moveE
	.align		8
        /*0080*/ 	.dword	_ZN34_INTERNAL_27e13613_4_k_cu_4be373e54cuda3std6ranges3__45__cpo5beginE
	.align		8
        /*0088*/ 	.dword	_ZN34_INTERNAL_27e13613_4_k_cu_4be373e54cuda3std6ranges3__45__cpo3endE
	.align		8
        /*0090*/ 	.dword	_ZN34_INTERNAL_27e13613_4_k_cu_4be373e54cuda3std6ranges3__45__cpo6cbeginE
	.align		8
        /*0098*/ 	.dword	_ZN34_INTERNAL_27e13613_4_k_cu_4be373e54cuda3std6ranges3__45__cpo4cendE
	.align		8
        /*00a0*/ 	.dword	_ZN34_INTERNAL_27e13613_4_k_cu_4be373e54cuda3std6ranges3__45__cpo7advanceE
	.align		8
        /*00a8*/ 	.dword	_ZN34_INTERNAL_27e13613_4_k_cu_4be373e54cuda3std6ranges3__45__cpo9iter_swapE
	.align		8
        /*00b0*/ 	.dword	_ZN34_INTERNAL_27e13613_4_k_cu_4be373e54cuda3std6ranges3__45__cpo4nextE
	.align		8
        /*00b8*/ 	.dword	_ZN34_INTERNAL_27e13613_4_k_cu_4be373e54cuda3std6ranges3__45__cpo4prevE
	.align		8
        /*00c0*/ 	.dword	_ZN34_INTERNAL_27e13613_4_k_cu_4be373e54cuda3std6ranges3__45__cpo4dataE
	.align		8
        /*00c8*/ 	.dword	_ZN34_INTERNAL_27e13613_4_k_cu_4be373e54cuda3std6ranges3__45__cpo5cdataE
	.align		8
        /*00d0*/ 	.dword	_ZN34_INTERNAL_27e13613_4_k_cu_4be373e54cuda3std6ranges3__45__cpo4sizeE
	.align		8
        /*00d8*/ 	.dword	_ZN34_INTERNAL_27e13613_4_k_cu_4be373e54cuda3std6ranges3__45__cpo5ssizeE
	.align		8
        /*00e0*/ 	.dword	_ZN34_INTERNAL_27e13613_4_k_cu_4be373e54cuda3std6ranges3__45__cpo8distanceE
	.align		8
        /*00e8*/ 	.dword	_ZN34_INTERNAL_27e13613_4_k_cu_4be373e56thrust24THRUST_300001_SM_1000_NS8cuda_cub3parE
	.align		8
        /*00f0*/ 	.dword	_ZN34_INTERNAL_27e13613_4_k_cu_4be373e56thrust24THRUST_300001_SM_1000_NS8cuda_cub10par_nosyncE
	.align		8
        /*00f8*/ 	.dword	_ZN34_INTERNAL_27e13613_4_k_cu_4be373e56thrust24THRUST_300001_SM_1000_NS6system6detail10sequential3seqE
	.align		8
        /*0100*/ 	.dword	_ZN34_INTERNAL_27e13613_4_k_cu_4be373e56thrust24THRUST_300001_SM_1000_NS12placeholders2_1E
	.align		8
        /*0108*/ 	.dword	_ZN34_INTERNAL_27e13613_4_k_cu_4be373e56thrust24THRUST_300001_SM_1000_NS12placeholders2_2E
	.align		8
        /*0110*/ 	.dword	_ZN34_INTERNAL_27e13613_4_k_cu_4be373e56thrust24THRUST_300001_SM_1000_NS12placeholders2_3E
	.align		8
        /*0118*/ 	.dword	_ZN34_INTERNAL_27e13613_4_k_cu_4be373e56thrust24THRUST_300001_SM_1000_NS12placeholders2_4E
	.align		8
        /*0120*/ 	.dword	_ZN34_INTERNAL_27e13613_4_k_cu_4be373e56thrust24THRUST_300001_SM_1000_NS12placeholders2_5E
	.align		8
        /*0128*/ 	.dword	_ZN34_INTERNAL_27e13613_4_k_cu_4be373e56thrust24THRUST_300001_SM_1000_NS12placeholders2_6E
	.align		8
        /*0130*/ 	.dword	_ZN34_INTERNAL_27e13613_4_k_cu_4be373e56thrust24THRUST_300001_SM_1000_NS12placeholders2_7E
	.align		8
        /*0138*/ 	.dword	_ZN34_INTERNAL_27e13613_4_k_cu_4be373e56thrust24THRUST_300001_SM_1000_NS12placeholders2_8E
	.align		8
        /*0140*/ 	.dword	_ZN34_INTERNAL_27e13613_4_k_cu_4be373e56thrust24THRUST_300001_SM_1000_NS12placeholders2_9E
	.align		8
        /*0148*/ 	.dword	_ZN34_INTERNAL_27e13613_4_k_cu_4be373e56thrust24THRUST_300001_SM_1000_NS12placeholders3_10E
	.align		8
        /*0150*/ 	.dword	_ZN34_INTERNAL_27e13613_4_k_cu_4be373e56thrust24THRUST_300001_SM_1000_NS3seqE


//--------------------- .text._ZN3cub18CUB_300001_SM_10006detail9transform16transform_kernelINS2_10policy_hubILb1EN4cuda3std3__45tupleIJN6thrust24THRUST_300001_SM_1000_NS6detail15normal_iteratorINSA_10device_ptrI6float3EEEEEEEE10policy1000El11ToSphericalNSC_INSD_I6float2EEEEJPSE_EEEvT0_iT1_T2_DpNS2_10kernel_argIT3_EE --------------------------
	.section	.text._ZN3cub18CUB_300001_SM_10006detail9transform16transform_kernelINS2_10policy_hubILb1EN4cuda3std3__45tupleIJN6thrust24THRUST_300001_SM_1000_NS6detail15normal_iteratorINSA_10device_ptrI6float3EEEEEEEE10policy1000El11ToSphericalNSC_INSD_I6float2EEEEJPSE_EEEvT0_iT1_T2_DpNS2_10kernel_argIT3_EE,"ax",@progbits
	.align	128
        .global         _ZN3cub18CUB_300001_SM_10006detail9transform16transform_kernelINS2_10policy_hubILb1EN4cuda3std3__45tupleIJN6thrust24THRUST_300001_SM_1000_NS6detail15normal_iteratorINSA_10device_ptrI6float3EEEEEEEE10policy1000El11ToSphericalNSC_INSD_I6float2EEEEJPSE_EEEvT0_iT1_T2_DpNS2_10kernel_argIT3_EE
        .type           _ZN3cub18CUB_300001_SM_10006detail9transform16transform_kernelINS2_10policy_hubILb1EN4cuda3std3__45tupleIJN6thrust24THRUST_300001_SM_1000_NS6detail15normal_iteratorINSA_10device_ptrI6float3EEEEEEEE10policy1000El11ToSphericalNSC_INSD_I6float2EEEEJPSE_EEEvT0_iT1_T2_DpNS2_10kernel_argIT3_EE,@function
        .size           _ZN3cub18CUB_300001_SM_10006detail9transform16transform_kernelINS2_10policy_hubILb1EN4cuda3std3__45tupleIJN6thrust24THRUST_300001_SM_1000_NS6detail15normal_iteratorINSA_10device_ptrI6float3EEEEEEEE10policy1000El11ToSphericalNSC_INSD_I6float2EEEEJPSE_EEEvT0_iT1_T2_DpNS2_10kernel_argIT3_EE,(.L_x_135 - _ZN3cub18CUB_300001_SM_10006detail9transform16transform_kernelINS2_10policy_hubILb1EN4cuda3std3__45tupleIJN6thrust24THRUST_300001_SM_1000_NS6detail15normal_iteratorINSA_10device_ptrI6float3EEEEEEEE10policy1000El11ToSphericalNSC_INSD_I6float2EEEEJPSE_EEEvT0_iT1_T2_DpNS2_10kernel_argIT3_EE)
        .other          _ZN3cub18CUB_300001_SM_10006detail9transform16transform_kernelINS2_10policy_hubILb1EN4cuda3std3__45tupleIJN6thrust24THRUST_300001_SM_1000_NS6detail15normal_iteratorINSA_10device_ptrI6float3EEEEEEEE10policy1000El11ToSphericalNSC_INSD_I6float2EEEEJPSE_EEEvT0_iT1_T2_DpNS2_10kernel_argIT3_EE,@"STO_CUDA_ENTRY STV_DEFAULT"
_ZN3cub18CUB_300001_SM_10006detail9transform16transform_kernelINS2_10policy_hubILb1EN4cuda3std3__45tupleIJN6thrust24THRUST_300001_SM_1000_NS6detail15normal_iteratorINSA_10device_ptrI6float3EEEEEEEE10policy1000El11ToSphericalNSC_INSD_I6float2EEEEJPSE_EEEvT0_iT1_T2_DpNS2_10kernel_argIT3_EE:
.text._ZN3cub18CUB_300001_SM_10006detail9transform16transform_kernelINS2_10policy_hubILb1EN4cuda3std3__45tupleIJN6thrust24THRUST_300001_SM_1000_NS6detail15normal_iteratorINSA_10device_ptrI6float3EEEEEEEE10policy1000El11ToSphericalNSC_INSD_I6float2EEEEJPSE_EEEvT0_iT1_T2_DpNS2_10kernel_argIT3_EE:
[----:B------:R-:W-:Y:S01]  /*0000*/  LDC R1, c[0x0][0x37c] ;  /* 0x0000df00ff017b82 */ /* 0x000fe20000000800 */
[----:B------:R-:W0:Y:S07]  /*0010*/  LDCU UR18, c[0x0][0x388] ;  /* 0x00007100ff1277ac */ /* 0x000e2e0008000800 */
[----:B------:R-:W1:Y:S01]  /*0020*/  S2UR UR4, SR_CTAID.X ;  /* 0x00000000000479c3 */ /* 0x000e620000002500 */
[----:B------:R-:W2:Y:S01]  /*0030*/  S2R R3, SR_TID.X ;  /* 0x0000000000037919 */ /* 0x000ea20000002100 */
[----:B------:R-:W-:Y:S01]  /*0040*/  BSSY.RECONVERGENT B0, `(.L_x_0) ;  /* 0x000001f000007945 */ /* 0x000fe20003800200 */
[----:B------:R-:W3:Y:S01]  /*0050*/  LDCU.64 UR6, c[0x0][0x380] ;  /* 0x00007000ff0677ac */ /* 0x000ee20008000a00 */
[----:B------:R-:W4:Y:S01]  /*0060*/  LDCU.64 UR14, c[0x0][0x358] ;  /* 0x00006b00ff0e77ac */ /* 0x000f220008000a00 */
[----:B0-----:R-:W-:-:S04]  /*0070*/  USHF.L.U32 UR10, UR18, 0x7, URZ ;  /* 0x00000007120a7899 */ /* 0x001fc800080006ff */
[----:B------:R-:W-:Y:S02]  /*0080*/  USHF.R.S32.HI UR5, URZ, 0x1f, UR10 ;  /* 0x0000001fff057899 */ /* 0x000fe4000801140a */
[----:B-1----:R-:W-:Y:S02]  /*0090*/  UIMAD.WIDE.U32 UR12, UR10, UR4, URZ ;  /* 0x000000040a0c72a5 */ /* 0x002fe4000f8e00ff */
[----:B------:R-:W-:Y:S02]  /*00a0*/  UIMAD UR9, UR5, UR4, URZ ;  /* 0x00000004050972a4 */ /* 0x000fe4000f8e02ff */
[----:B---3--:R-:W-:Y:S02]  /*00b0*/  UIADD3 UR8, UP1, UPT, -UR12, UR6, URZ ;  /* 0x000000060c087290 */ /* 0x008fe4000ff3e1ff */
[----:B------:R-:W-:Y:S02]  /*00c0*/  UIADD3 UR9, UPT, UPT, UR13, UR9, URZ ;  /* 0x000000090d097290 */ /* 0x000fe4000fffe0ff */
[----:B------:R-:W-:Y:S01]  /*00d0*/  UISETP.LT.U32.AND UP0, UPT, UR8, UR10, UPT ;  /* 0x0000000a0800728c */ /* 0x000fe2000bf01070 */
[----:B--2---:R-:W-:Y:S01]  /*00e0*/  IMAD.SHL.U32 R0, R3, 0x80, RZ ;  /* 0x0000008003007824 */ /* 0x004fe200078e00ff */
[----:B------:R-:W-:-:S04]  /*00f0*/  UIADD3.X UR4, UPT, UPT, ~UR9, UR7, URZ, UP1, !UPT ;  /* 0x0000000709047290 */ /* 0x000fc80008ffe5ff */
[----:B------:R-:W-:-:S04]  /*0100*/  UISETP.LT.AND.EX UP0, UPT, UR4, UR5, UPT, UP0 ;  /* 0x000000050400728c */ /* 0x000fc8000bf01300 */
[----:B------:R-:W-:-:S04]  /*0110*/  USEL UR8, UR8, UR10, UP0 ;  /* 0x0000000a08087287 */ /* 0x000fc80008000000 */
[----:B------:R-:W-:-:S06]  /*0120*/  UIMAD UR7, UR8, 0xc, URZ ;  /* 0x0000000c080778a4 */ /* 0x000fcc000f8e02ff */
[----:B------:R-:W-:-:S13]  /*0130*/  ISETP.GE.AND P0, PT, R0, UR7, PT ;  /* 0x0000000700007c0c */ /* 0x000fda000bf06270 */
[----:B----4-:R-:W-:Y:S05]  /*0140*/  @P0 BRA `(.L_x_1) ;  /* 0x0000000000380947 */ /* 0x010fea0003800000 */
[----:B------:R-:W0:Y:S01]  /*0150*/  LDCU.64 UR4, c[0x0][0x3a0] ;  /* 0x00007400ff0477ac */ /* 0x000e220008000a00 */
[----:B------:R-:W-:Y:S02]  /*0160*/  UIMAD UR6, UR9, 0xc, URZ ;  /* 0x0000000c090678a4 */ /* 0x000fe4000f8e02ff */
[----:B0-----:R-:W-:-:S04]  /*0170*/  UIMAD.WIDE.U32 UR4, UR12, 0xc, UR4 ;  /* 0x0000000c0c0478a5 */ /* 0x001fc8000f8e0004 */
[----:B------:R-:W-:Y:S02]  /*0180*/  UIADD3 UR6, UPT, UPT, UR5, UR6, URZ ;  /* 0x0000000605067290 */ /* 0x000fe4000fffe0ff */
[----:B------:R-:W-:Y:S01]  /*0190*/  MOV R5, UR5 ;  /* 0x0000000500057c02 */ /* 0x000fe20008000f00 */
[----:B------:R-:W-:-:S03]  /*01a0*/  IMAD.U32 R4, RZ, RZ, UR4 ;  /* 0x00000004ff047e24 */ /* 0x000fc6000f8e00ff */
[----:B------:R-:W-:Y:S02]  /*01b0*/  IMAD.U32 R5, RZ, RZ, UR6 ;  /* 0x00000006ff057e24 */ /* 0x000fe4000f8e00ff */
[----:B------:R-:W-:-:S07]  /*01c0*/  IMAD.WIDE.U32 R4, R3, 0x80, R4 ;  /* 0x0000008003047825 */ /* 0x000fce00078e0004 */
.L_x_2:
[----:B------:R-:W-:Y:S01]  /*01d0*/  VIADD R0, R0, 0x4000 ;  /* 0x0000400000007836 */ /* 0x000fe20000000000 */
[----:B------:R0:W-:Y:S04]  /*01e0*/  CCTL.E.PF2 [R4] ;  /* 0x000000000400798f */ /* 0x0001e80000800100 */
[----:B------:R-:W-:Y:S02]  /*01f0*/  ISETP.GE.AND P0, PT, R0, UR7, PT ;  /* 0x0000000700007c0c */ /* 0x000fe4000bf06270 */
[----:B0-----:R-:W-:-:S04]  /*0200*/  IADD3 R4, P1, PT, R4, 0x4000, RZ ;  /* 0x0000400004047810 */ /* 0x001fc80007f3e0ff */
[----:B------:R-:W-:-:S07]  /*0210*/  IADD3.X R5, PT, PT, RZ, R5, RZ, P1, !PT ;  /* 0x00000005ff057210 */ /* 0x000fce0000ffe4ff */
[----:B------:R-:W-:Y:S05]  /*0220*/  @!P0 BRA `(.L_x_2) ;  /* 0xfffffffc00e88947 */ /* 0x000fea000383ffff */
.L_x_1:
[----:B------:R-:W-:Y:S05]  /*0230*/  BSYNC.RECONVERGENT B0 ;  /* 0x0000000000007941 */ /* 0x000fea0003800200 */
.L_x_0:
[----:B------:R-:W-:Y:S01]  /*0240*/  UISETP.NE.AND UP0, UPT, UR10, UR8, UPT ;  /* 0x000000080a00728c */ /* 0x000fe2000bf05270 */
[----:B------:R-:W-:-:S08]  /*0250*/  UMOV UR16, 0x54442d18 ;  /* 0x54442d1800107882 */ /* 0x000fd00000000000 */
[----:B------:R-:W-:Y:S05]  /*0260*/  BRA.U !UP0, `(.L_x_3) ;  /* 0x0000000908f87547 */ /* 0x000fea000b800000 */
[----:B------:R-:W-:-:S06]  /*0270*/  UISETP.GE.AND UP0, UPT, UR18, 0x1, UPT ;  /* 0x000000011200788c */ /* 0x000fcc000bf06270 */
[----:B------:R-:W-:-:S13]  /*0280*/  PLOP3.LUT P0, PT, PT, PT, UP0, 0x80, 0x8 ;  /* 0x000000000008781c */ /* 0x000fda0003f0f008 */
[----:B------:R-:W-:Y:S05]  /*0290*/  @!P0 EXIT ;  /* 0x000000000000894d */ /* 0x000fea0003800000 */
[----:B------:R-:W0:Y:S01]  /*02a0*/  LDCU.64 UR6, c[0x0][0x398] ;  /* 0x00007300ff0677ac */ /* 0x000e220008000a00 */
[----:B------:R-:W1:Y:S01]  /*02b0*/  LDCU.64 UR4, c[0x0][0x3a0] ;  /* 0x00007400ff0477ac */ /* 0x000e620008000a00 */
[----:B------:R-:W2:Y:S01]  /*02c0*/  LDCU UR10, c[0x0][0x38c] ;  /* 0x00007180ff0a77ac */ /* 0x000ea20008000800 */
[----:B------:R-:W3:Y:S01]  /*02d0*/  LDCU UR11, c[0x0][0x390] ;  /* 0x00007200ff0b77ac */ /* 0x000ee20008000800 */
[----:B0-----:R-:W-:Y:S02]  /*02e0*/  ULEA UR6, UP0, UR12, UR6, 0x3 ;  /* 0x000000060c067291 */ /* 0x001fe4000f8018ff */
[----:B-1----:R-:W-:Y:S02]  /*02f0*/  UIMAD.WIDE.U32 UR4, UR12, 0xc, UR4 ;  /* 0x0000000c0c0478a5 */ /* 0x002fe4000f8e0004 */
[----:B------:R-:W-:Y:S01]  /*0300*/  ULEA.HI.X UR7, UR12, UR7, UR9, 0x3, UP0 ;  /* 0x000000070c077291 */ /* 0x000fe200080f1c09 */
[----:B--2---:R-:W0:Y:S01]  /*0310*/  F2F.F64.F32 R14, UR10 ;  /* 0x0000000a000e7d10 */ /* 0x004e220008201800 */
[----:B------:R-:W-:-:S02]  /*0320*/  UIMAD UR10, UR9, 0xc, URZ ;  /* 0x0000000c090a78a4 */ /* 0x000fc4000f8e02ff */
[----:B------:R-:W-:-:S04]  /*0330*/  UIADD3 UR17, UP0, UPT, UR4, 0x8, URZ ;  /* 0x0000000804117890 */ /* 0x000fc8000ff1e0ff */
[----:B------:R-:W-:Y:S01]  /*0340*/  UIADD3.X UR4, UPT, UPT, UR5, UR10, URZ, UP0, !UPT ;  /* 0x0000000a05047290 */ /* 0x000fe200087fe4ff */
[----:B---3--:R-:W1:Y:S01]  /*0350*/  F2F.F64.F32 R8, UR11 ;  /* 0x0000000b00087d10 */ /* 0x008e620008201800 */
[----:B------:R-:W-:-:S12]  /*0360*/  UIADD3 UR11, UPT, UPT, -UR18, URZ, URZ ;  /* 0x000000ff120b7290 */ /* 0x000fd8000fffe1ff */
.L_x_17:
[----:B------:R-:W-:Y:S01]  /*0370*/  ISETP.GE.AND P0, PT, R3, UR8, PT ;  /* 0x0000000803007c0c */ /* 0x000fe2000bf06270 */
[----:B------:R-:W-:Y:S01]  /*0380*/  UIADD3 UR11, UPT, UPT, UR11, 0x1, URZ ;  /* 0x000000010b0b7890 */ /* 0x000fe2000fffe0ff */
[----:B------:R-:W-:Y:S03]  /*0390*/  BSSY.RECONVERGENT B0, `(.L_x_4) ;  /* 0x00000a8000007945 */ /* 0x000fe60003800200 */
[----:B------:R-:W-:-:S08]  /*03a0*/  UISETP.NE.AND UP0, UPT, UR11, URZ, UPT ;  /* 0x000000ff0b00728c */ /* 0x000fd0000bf05270 */
[----:B--2---:R-:W-:Y:S05]  /*03b0*/  @P0 BRA `(.L_x_5) ;  /* 0x0000000800940947 */ /* 0x004fea0003800000 */
[----:B------:R-:W-:Y:S02]  /*03c0*/  IMAD.U32 R4, RZ, RZ, UR17 ;  /* 0x00000011ff047e24 */ /* 0x000fe4000f8e00ff */
[----:B------:R-:W-:Y:S02]  /*03d0*/  IMAD.U32 R5, RZ, RZ, UR4 ;  /* 0x00000004ff057e24 */ /* 0x000fe4000f8e00ff */
[----:B------:R-:W-:-:S05]  /*03e0*/  IMAD.WIDE R4, R3, 0xc, R4 ;  /* 0x0000000c03047825 */ /* 0x000fca00078e0204 */
[----:B------:R-:W2:Y:S04]  /*03f0*/  LDG.E R7, desc[UR14][R4.64+-0x4] ;  /* 0xfffffc0e04077981 */ /* 0x000ea8000c1e1900 */
[----:B------:R-:W3:Y:S04]  /*0400*/  LDG.E R10, desc[UR14][R4.64+-0x8] ;  /* 0xfffff80e040a7981 */ /* 0x000ee8000c1e1900 */
[----:B------:R-:W4:Y:S01]  /*0410*/  LDG.E R0, desc[UR14][R4.64] ;  /* 0x0000000e04007981 */ /* 0x000f22000c1e1900 */
[----:B------:R-:W-:Y:S01]  /*0420*/  BSSY.RECONVERGENT B1, `(.L_x_6) ;  /* 0x0000011000017945 */ /* 0x000fe20003800200 */
[----:B--2---:R-:W-:-:S04]  /*0430*/  FMUL R11, R7, R7 ;  /* 0x00000007070b7220 */ /* 0x004fc80000400000 */
[----:B---3--:R-:W-:-:S04]  /*0440*/  FFMA R11, R10, R10, R11 ;  /* 0x0000000a0a0b7223 */ /* 0x008fc8000000000b */
[----:B----4-:R-:W-:-:S04]  /*0450*/  FFMA R6, R0, R0, R11 ;  /* 0x0000000000067223 */ /* 0x010fc8000000000b */
[----:B------:R2:W3:Y:S01]  /*0460*/  MUFU.RSQ R11, R6 ;  /* 0x00000006000b7308 */ /* 0x0004e20000001400 */
[----:B------:R-:W-:-:S04]  /*0470*/  IADD3 R2, PT, PT, R6, -0xd000000, RZ ;  /* 0xf300000006027810 */ /* 0x000fc80007ffe0ff */
[----:B------:R-:W-:-:S13]  /*0480*/  ISETP.GT.U32.AND P0, PT, R2, 0x727fffff, PT ;  /* 0x727fffff0200780c */ /* 0x000fda0003f04070 */
[----:B--23--:R-:W-:Y:S05]  /*0490*/  @!P0 BRA `(.L_x_7) ;  /* 0x0000000000148947 */ /* 0x00cfea0003800000 */
[----:B------:R-:W-:Y:S01]  /*04a0*/  IMAD.MOV.U32 R2, RZ, RZ, R6 ;  /* 0x000000ffff027224 */ /* 0x000fe200078e0006 */
[----:B------:R-:W-:-:S07]  /*04b0*/  MOV R19, 0x4d0 ;  /* 0x000004d000137802 */ /* 0x000fce0000000f00 */
[----:B01----:R-:W-:Y:S05]  /*04c0*/  CALL.REL.NOINC `($__internal_1_$__cuda_sm20_sqrt_rn_f32_slowpath) ;  /* 0x0000001800c47944 */ /* 0x003fea0003c00000 */
[----:B------:R-:W-:Y:S01]  /*04d0*/  IMAD.MOV.U32 R13, RZ, RZ, R2 ;  /* 0x000000ffff0d7224 */ /* 0x000fe200078e0002 */
[----:B------:R-:W-:Y:S06]  /*04e0*/  BRA `(.L_x_8) ;  /* 0x0000000000107947 */ /* 0x000fec0003800000 */
.L_x_7:
[----:B------:R-:W-:Y:S01]  /*04f0*/  FMUL.FTZ R13, R6, R11 ;  /* 0x0000000b060d7220 */ /* 0x000fe20000410000 */
[----:B------:R-:W-:-:S03]  /*0500*/  FMUL.FTZ R4, R11, 0.5 ;  /* 0x3f0000000b047820 */ /* 0x000fc60000410000 */
[----:B------:R-:W-:-:S04]  /*0510*/  FFMA R2, -R13, R13, R6 ;  /* 0x0000000d0d027223 */ /* 0x000fc80000000106 */
[----:B------:R-:W-:-:S07]  /*0520*/  FFMA R13, R2, R4, R13 ;  /* 0x00000004020d7223 */ /* 0x000fce000000000d */
.L_x_8:
[----:B------:R-:W-:Y:S05]  /*0530*/  BSYNC.RECONVERGENT B1 ;  /* 0x0000000000017941 */ /* 0x000fea0003800200 */
.L_x_6:
[CC--:B------:R-:W-:Y:S01]  /*0540*/  FSETP.GT.AND P2, PT, |R7|.reuse, |R10|.reuse, PT ;  /* 0x4000000a0700720b */ /* 0x0c0fe20003f44200 */
[----:B------:R-:W-:Y:S03]  /*0550*/  BSSY.RECONVERGENT B1, `(.L_x_9) ;  /* 0x000000f000017945 */ /* 0x000fe60003800200 */
[----:B------:R-:W-:Y:S02]  /*0560*/  FSEL R12, |R7|, |R10|, P2 ;  /* 0x4000000a070c7208 */ /* 0x000fe40001000200 */
[----:B------:R-:W-:Y:S02]  /*0570*/  FSEL R2, |R10|, |R7|, P2 ;  /* 0x400000070a027208 */ /* 0x000fe40001000200 */
[----:B------:R-:W2:Y:S08]  /*0580*/  MUFU.RCP R5, R12 ;  /* 0x0000000c00057308 */ /* 0x000eb00000001000 */
[----:B------:R-:W3:Y:S01]  /*0590*/  FCHK P0, R2, R12 ;  /* 0x0000000c02007302 */ /* 0x000ee20000000000 */
[----:B--2---:R-:W-:-:S04]  /*05a0*/  FFMA R4, -R12, R5, 1 ;  /* 0x3f8000000c047423 */ /* 0x004fc80000000105 */
[----:B------:R-:W-:-:S04]  /*05b0*/  FFMA R5, R5, R4, R5 ;  /* 0x0000000405057223 */ /* 0x000fc80000000005 */
[----:B------:R-:W-:-:S04]  /*05c0*/  FFMA R4, R2, R5, RZ ;  /* 0x0000000502047223 */ /* 0x000fc800000000ff */
[----:B------:R-:W-:-:S04]  /*05d0*/  FFMA R6, -R12, R4, R2 ;  /* 0x000000040c067223 */ /* 0x000fc80000000102 */
[----:B------:R-:W-:Y:S01]  /*05e0*/  FFMA R4, R5, R6, R4 ;  /* 0x0000000605047223 */ /* 0x000fe20000000004 */
[----:B---3--:R-:W-:Y:S06]  /*05f0*/  @!P0 BRA `(.L_x_10) ;  /* 0x0000000000108947 */ /* 0x008fec0003800000 */
[----:B------:R-:W-:Y:S02]  /*0600*/  MOV R20, R12 ;  /* 0x0000000c00147202 */ /* 0x000fe40000000f00 */
[----:B------:R-:W-:-:S07]  /*0610*/  MOV R4, 0x630 ;  /* 0x0000063000047802 */ /* 0x000fce0000000f00 */
[----:B01----:R-:W-:Y:S05]  /*0620*/  CALL.REL.NOINC `($__internal_2_$__cuda_sm3x_div_rn_noftz_f32_slowpath) ;  /* 0x0000001800c87944 */ /* 0x003fea0003c00000 */
[----:B------:R-:W-:-:S07]  /*0630*/  IMAD.MOV.U32 R4, RZ, RZ, R2 ;  /* 0x000000ffff047224 */ /* 0x000fce00078e0002 */
.L_x_10:
[----:B------:R-:W-:Y:S05]  /*0640*/  BSYNC.RECONVERGENT B1 ;  /* 0x0000000000017941 */ /* 0x000fea0003800200 */
.L_x_9:
[----:B------:R-:W-:Y:S02]  /*0650*/  IMAD.MOV.U32 R5, RZ, RZ, 0x3b33710b ;  /* 0x3b33710bff057424 */ /* 0x000fe400078e00ff */
[----:B------:R-:W-:Y:S01]  /*0660*/  FMUL R2, R4, R4 ;  /* 0x0000000404027220 */ /* 0x000fe20000400000 */
[----:B------:R-:W-:Y:S01]  /*0670*/  HFMA2 R16, -RZ, RZ, 1.857421875, -1409 ;  /* 0x3f6ee581ff107431 */ /* 0x000fe200000001ff */
[----:B------:R-:W-:Y:S01]  /*0680*/  ISETP.GE.AND P0, PT, R10, RZ, PT ;  /* 0x000000ff0a00720c */ /* 0x000fe20003f06270 */
[----:B------:R-:W2:Y:S01]  /*0690*/  MUFU.RCP R6, R13 ;  /* 0x0000000d00067308 */ /* 0x000ea20000001000 */
[----:B------:R-:W-:Y:S01]  /*06a0*/  FFMA R5, R2, R5, -0.015681877732276916504 ;  /* 0xbc80774802057423 */ /* 0x000fe20000000005 */
[C---:B------:R-:W-:Y:S01]  /*06b0*/  FSETP.NEU.AND P1, PT, |R10|.reuse, |R7|, PT ;  /* 0x400000070a00720b */ /* 0x040fe20003f2d200 */
[----:B------:R-:W-:Y:S01]  /*06c0*/  FADD R10, |R10|, |R7| ;  /* 0x400000070a0a7221 */ /* 0x000fe20000000200 */
[----:B------:R-:W-:Y:S01]  /*06d0*/  BSSY.RECONVERGENT B1, `(.L_x_11) ;  /* 0x0000020000017945 */ /* 0x000fe20003800200 */
[----:B------:R-:W-:-:S04]  /*06e0*/  FFMA R5, R2, R5, 0.042200751602649688721 ;  /* 0x3d2cdab202057423 */ /* 0x000fc80000000005 */
[----:B------:R-:W-:-:S04]  /*06f0*/  FFMA R5, R2, R5, -0.074792981147766113281 ;  /* 0xbd992d1002057423 */ /* 0x000fc80000000005 */
[----:B------:R-:W-:-:S04]  /*0700*/  FFMA R5, R2, R5, 0.10640415549278259277 ;  /* 0x3dd9ea6c02057423 */ /* 0x000fc80000000005 */
[----:B------:R-:W-:-:S04]  /*0710*/  FFMA R5, R2, R5, -0.14207722246646881104 ;  /* 0xbe117cb102057423 */ /* 0x000fc80000000005 */
[----:B------:R-:W-:-:S04]  /*0720*/  FFMA R5, R2, R5, 0.19993925094604492188 ;  /* 0x3e4cbce002057423 */ /* 0x000fc80000000005 */
[----:B------:R-:W-:-:S04]  /*0730*/  FFMA R5, R2, R5, -0.33333197236061096191 ;  /* 0xbeaaaa7d02057423 */ /* 0x000fc80000000005 */
[----:B------:R-:W-:-:S04]  /*0740*/  FMUL R5, R2, R5 ;  /* 0x0000000502057220 */ /* 0x000fc80000400000 */
[----:B------:R-:W-:Y:S01]  /*0750*/  FFMA R5, R5, R4, R4 ;  /* 0x0000000405057223 */ /* 0x000fe20000000004 */
[----:B------:R-:W-:-:S03]  /*0760*/  FSEL R4, R16, 1.8663789033889770508, P2 ;  /* 0x3feee58110047808 */ /* 0x000fc60001000000 */
[----:B------:R-:W-:-:S05]  /*0770*/  FFMA R2, R16, 1.6832555532455444336, -R5 ;  /* 0x3fd774eb10027823 */ /* 0x000fca0000000805 */
[-C--:B------:R-:W-:Y:S02]  /*0780*/  FSEL R2, R2, R5.reuse, P2 ;  /* 0x0000000502027208 */ /* 0x080fe40001000000 */
[----:B------:R-:W-:Y:S02]  /*0790*/  FSEL R5, R5, -R5, P2 ;  /* 0x8000000505057208 */ /* 0x000fe40001000000 */
[----:B------:R-:W-:-:S03]  /*07a0*/  FSETP.NEU.AND P2, PT, R12, RZ, PT ;  /* 0x000000ff0c00720b */ /* 0x000fc60003f4d000 */
[----:B------:R-:W-:Y:S01]  /*07b0*/  @!P0 FFMA R2, R4, 1.6832555532455444336, R5 ;  /* 0x3fd774eb04028823 */ /* 0x000fe20000000005 */
[----:B------:R-:W-:Y:S02]  /*07c0*/  IMAD.MOV.U32 R4, RZ, RZ, 0x4016cbe4 ;  /* 0x4016cbe4ff047424 */ /* 0x000fe400078e00ff */
[----:B--2---:R-:W-:-:S03]  /*07d0*/  FFMA R5, R6, -R13, 1 ;  /* 0x3f80000006057423 */ /* 0x004fc6000000080d */
[----:B------:R-:W-:Y:S01]  /*07e0*/  @!P1 FSEL R2, R4, 0.78539818525314331055, !P0 ;  /* 0x3f490fdb04029808 */ /* 0x000fe20004000000 */
[----:B------:R-:W2:Y:S01]  /*07f0*/  FCHK P1, R0, R13 ;  /* 0x0000000d00007302 */ /* 0x000ea20000020000 */
[----:B------:R-:W-:Y:S02]  /*0800*/  FFMA R5, R6, R5, R6 ;  /* 0x0000000506057223 */ /* 0x000fe40000000006 */
[----:B------:R-:W-:Y:S02]  /*0810*/  @!P2 FSEL R2, RZ, 3.1415927410125732422, P0 ;  /* 0x40490fdbff02a808 */ /* 0x000fe40000000000 */
[----:B------:R-:W-:Y:S01]  /*0820*/  FFMA R4, R0, R5, RZ ;  /* 0x0000000500047223 */ /* 0x000fe200000000ff */
[----:B------:R-:W-:Y:S02]  /*0830*/  FSETP.NAN.AND P0, PT, R10, R10, PT ;  /* 0x0000000a0a00720b */ /* 0x000fe40003f08000 */
[----:B------:R-:W-:Y:S01]  /*0840*/  LOP3.LUT R7, R2, 0x80000000, R7, 0xb8, !PT ;  /* 0x8000000002077812 */ /* 0x000fe200078eb807 */
[----:B------:R-:W-:-:S03]  /*0850*/  FFMA R6, R4, -R13, R0 ;  /* 0x8000000d04067223 */ /* 0x000fc60000000000 */
[----:B------:R-:W-:Y:S01]  /*0860*/  FSEL R7, R10, R7, P0 ;  /* 0x000000070a077208 */ /* 0x000fe20000000000 */
[----:B------:R-:W-:Y:S01]  /*0870*/  FFMA R2, R5, R6, R4 ;  /* 0x0000000605027223 */ /* 0x000fe20000000004 */
[----:B--2---:R-:W-:Y:S06]  /*0880*/  @!P1 BRA `(.L_x_12) ;  /* 0x0000000000109947 */ /* 0x004fec0003800000 */
[----:B------:R-:W-:Y:S01]  /*0890*/  IMAD.MOV.U32 R2, RZ, RZ, R0 ;  /* 0x000000ffff027224 */ /* 0x000fe200078e0000 */
[----:B------:R-:W-:Y:S02]  /*08a0*/  MOV R20, R13 ;  /* 0x0000000d00147202 */ /* 0x000fe40000000f00 */
[----:B------:R-:W-:-:S07]  /*08b0*/  MOV R4, 0x8d0 ;  /* 0x000008d000047802 */ /* 0x000fce0000000f00 */
[----:B01----:R-:W-:Y:S05]  /*08c0*/  CALL.REL.NOINC `($__internal_2_$__cuda_sm3x_div_rn_noftz_f32_slowpath) ;  /* 0x0000001800207944 */ /* 0x003fea0003c00000 */
.L_x_12:
[----:B------:R-:W-:Y:S05]  /*08d0*/  BSYNC.RECONVERGENT B1 ;  /* 0x0000000000017941 */ /* 0x000fea0003800200 */
.L_x_11:
[----:B------:R-:W2:Y:S01]  /*08e0*/  MUFU.RCP64H R11, 6.283184051513671875 ;  /* 0x401921fb000b7908 */ /* 0x000ea20000001800 */
[----:B------:R-:W-:Y:S01]  /*08f0*/  IMAD.MOV.U32 R5, RZ, RZ, 0x3f000000 ;  /* 0x3f000000ff057424 */ /* 0x000fe200078e00ff */
[C---:B------:R-:W-:Y:S01]  /*0900*/  FSETP.NEU.AND P1, PT, |R2|.reuse, 1, PT ;  /* 0x3f8000000200780b */ /* 0x040fe20003f2d200 */
[----:B------:R-:W-:Y:S01]  /*0910*/  IMAD.MOV.U32 R4, RZ, RZ, 0x54442d18 ;  /* 0x54442d18ff047424 */ /* 0x000fe200078e00ff */
[----:B------:R-:W-:Y:S01]  /*0920*/  UMOV UR12, 0x54442d18 ;  /* 0x54442d18000c7882 */ /* 0x000fe20000000000 */
[C---:B------:R-:W-:Y:S01]  /*0930*/  FFMA R0, |R2|.reuse, -R5, 0.5 ;  /* 0x3f00000002007423 */ /* 0x040fe20000000a05 */
[----:B------:R-:W-:Y:S01]  /*0940*/  MOV R5, 0x401921fb ;  /* 0x401921fb00057802 */ /* 0x000fe20000000f00 */
[----:B------:R-:W-:Y:S01]  /*0950*/  IMAD.MOV.U32 R10, RZ, RZ, 0x1 ;  /* 0x00000001ff0a7424 */ /* 0x000fe200078e00ff */
[----:B------:R-:W3:Y:S01]  /*0960*/  F2F.F64.F32 R18, R7 ;  /* 0x0000000700127310 */ /* 0x000ee20000201800 */
[----:B------:R-:W-:Y:S01]  /*0970*/  UMOV UR13, 0x400921fb ;  /* 0x400921fb000d7882 */ /* 0x000fe20000000000 */
[----:B------:R-:W-:Y:S01]  /*0980*/  FSETP.GT.AND P0, PT, |R2|, 0.56000000238418579102, PT ;  /* 0x3f0f5c290200780b */ /* 0x000fe20003f04200 */
[----:B------:R-:W-:Y:S05]  /*0990*/  BSSY.RECONVERGENT B1, `(.L_x_13) ;  /* 0x0000029000017945 */ /* 0x000fea0003800200 */
[----:B------:R-:W4:Y:S01]  /*09a0*/  MUFU.RSQ R17, R0 ;  /* 0x0000000000117308 */ /* 0x000f220000001400 */
[----:B--2---:R-:W-:-:S02]  /*09b0*/  DFMA R12, R10, -R4, 1 ;  /* 0x3ff000000a0c742b */ /* 0x004fc40000000804 */
[----:B---3--:R-:W-:-:S06]  /*09c0*/  DADD R18, R18, UR12 ;  /* 0x0000000c12127e29 */ /* 0x008fcc0008000000 */
[----:B------:R-:W-:-:S08]  /*09d0*/  DFMA R12, R12, R12, R12 ;  /* 0x0000000c0c0c722b */ /* 0x000fd0000000000c */
[----:B------:R-:W-:Y:S01]  /*09e0*/  DFMA R10, R10, R12, R10 ;  /* 0x0000000c0a0a722b */ /* 0x000fe2000000000a */
[----:B----4-:R-:W-:Y:S01]  /*09f0*/  FMUL R6, R0, R17 ;  /* 0x0000001100067220 */ /* 0x010fe20000400000 */
[----:B------:R-:W-:Y:S01]  /*0a00*/  FMUL R17, R17, -0.5 ;  /* 0xbf00000011117820 */ /* 0x000fe20000400000 */
[----:B------:R-:W-:-:S03]  /*0a10*/  FSETP.GEU.AND P3, PT, |R19|, 6.5827683646048100446e-37, PT ;  /* 0x036000001300780b */ /* 0x000fc60003f6e200 */
[C---:B------:R-:W-:Y:S02]  /*0a20*/  FFMA R17, R6.reuse, R17, 0.5 ;  /* 0x3f00000006117423 */ /* 0x040fe40000000011 */
[----:B------:R-:W-:Y:S02]  /*0a30*/  DFMA R12, R10, -R4, 1 ;  /* 0x3ff000000a0c742b */ /* 0x000fe40000000804 */
[----:B------:R-:W-:-:S05]  /*0a40*/  FFMA R17, R6, R17, R6 ;  /* 0x0000001106117223 */ /* 0x000fca0000000006 */
[----:B------:R-:W-:Y:S01]  /*0a50*/  FSEL R17, R17, RZ, P1 ;  /* 0x000000ff11117208 */ /* 0x000fe20000800000 */
[----:B------:R-:W-:Y:S01]  /*0a60*/  DFMA R10, R10, R12, R10 ;  /* 0x0000000c0a0a722b */ /* 0x000fe2000000000a */
[----:B------:R-:W-:Y:S01]  /*0a70*/  FSETP.GT.AND P1, PT, R2, 0.56000000238418579102, PT ;  /* 0x3f0f5c290200780b */ /* 0x000fe20003f24000 */
[----:B------:R-:W-:Y:S01]  /*0a80*/  IMAD.MOV.U32 R13, RZ, RZ, 0x3d10ecef ;  /* 0x3d10ecefff0d7424 */ /* 0x000fe200078e00ff */
[----:B------:R-:W-:-:S04]  /*0a90*/  FSEL R17, R17, |R2|, P0 ;  /* 0x4000000211117208 */ /* 0x000fc80000000000 */
[----:B------:R-:W-:Y:S01]  /*0aa0*/  LOP3.LUT R17, R17, 0x80000000, R2, 0xb8, !PT ;  /* 0x8000000011117812 */ /* 0x000fe200078eb802 */
[----:B------:R-:W-:-:S04]  /*0ab0*/  DMUL R6, R18, R10 ;  /* 0x0000000a12067228 */ /* 0x000fc80000000000 */
[----:B------:R-:W-:-:S04]  /*0ac0*/  FMUL R0, R17, R17 ;  /* 0x0000001111007220 */ /* 0x000fc80000400000 */
[----:B------:R-:W-:Y:S01]  /*0ad0*/  FFMA R13, R0, R13, 0.016980519518256187439 ;  /* 0x3c8b1abb000d7423 */ /* 0x000fe2000000000d */
[----:B------:R-:W-:-:S03]  /*0ae0*/  DFMA R4, R6, -R4, R18 ;  /* 0x800000040604722b */ /* 0x000fc60000000012 */
[----:B------:R-:W-:-:S04]  /*0af0*/  FFMA R13, R0, R13, 0.030762933194637298584 ;  /* 0x3cfc028c000d7423 */ /* 0x000fc8000000000d */
[C---:B------:R-:W-:Y:S01]  /*0b00*/  FFMA R13, R0.reuse, R13, 0.044709417968988418579 ;  /* 0x3d372139000d7423 */ /* 0x040fe2000000000d */
[----:B------:R-:W-:Y:S01]  /*0b10*/  DFMA R4, R10, R4, R6 ;  /* 0x000000040a04722b */ /* 0x000fe20000000006 */
[----:B------:R-:W-:Y:S02]  /*0b20*/  MOV R7, 0x3f6ee581 ;  /* 0x3f6ee58100077802 */ /* 0x000fe40000000f00 */
[----:B------:R-:W-:-:S04]  /*0b30*/  FFMA R13, R0, R13, 0.074989043176174163818 ;  /* 0x3d9993db000d7423 */ /* 0x000fc8000000000d */
[----:B------:R-:W-:-:S03]  /*0b40*/  FFMA R13, R0, R13, 0.16666707396507263184 ;  /* 0x3e2aaac6000d7423 */ /* 0x000fc6000000000d */
[----:B------:R-:W-:Y:S01]  /*0b50*/  FFMA R2, RZ, 2.3926990032196044922, R5 ;  /* 0x401921fbff027823 */ /* 0x000fe20000000005 */
[----:B------:R-:W-:-:S04]  /*0b60*/  FMUL R0, R0, R13 ;  /* 0x0000000d00007220 */ /* 0x000fc80000400000 */
[----:B------:R-:W-:Y:S01]  /*0b70*/  FSETP.GT.AND P2, PT, |R2|, 1.469367938527859385e-39, PT ;  /* 0x001000000200780b */ /* 0x000fe20003f44200 */
[----:B------:R-:W-:-:S05]  /*0b80*/  FFMA R13, R17, R0, R17 ;  /* 0x00000000110d7223 */ /* 0x000fca0000000011 */
[----:B------:R-:W-:-:S05]  /*0b90*/  FSEL R0, R13, -R13, P0 ;  /* 0x8000000d0d007208 */ /* 0x000fca0000000000 */
[----:B------:R-:W-:-:S04]  /*0ba0*/  @!P1 FFMA R13, R7, 1.6832555532455444336, R0 ;  /* 0x3fd774eb070d9823 */ /* 0x000fc80000000000 */
[----:B------:R-:W-:Y:S01]  /*0bb0*/  @P0 FADD R13, R13, R13 ;  /* 0x0000000d0d0d0221 */ /* 0x000fe20000000000 */
[----:B------:R-:W-:Y:S06]  /*0bc0*/  @P2 BRA P3, `(.L_x_14) ;  /* 0x0000000000142947 */ /* 0x000fec0001800000 */
[----:B------:R-:W-:Y:S01]  /*0bd0*/  IMAD.MOV.U32 R21, RZ, RZ, 0x401921fb ;  /* 0x401921fbff157424 */ /* 0x000fe200078e00ff */
[----:B------:R-:W-:-:S07]  /*0be0*/  MOV R0, 0xc00 ;  /* 0x00000c0000007802 */ /* 0x000fce0000000f00 */
[----:B01----:R-:W-:Y:S05]  /*0bf0*/  CALL.REL.NOINC `($__internal_0_$__cuda_sm20_div_rn_f64_full) ;  /* 0x0000000c00807944 */ /* 0x003fea0003c00000 */
[----:B------:R-:W-:Y:S01]  /*0c00*/  IMAD.MOV.U32 R4, RZ, RZ, R6 ;  /* 0x000000ffff047224 */ /* 0x000fe200078e0006 */
[----:B------:R-:W-:-:S07]  /*0c10*/  MOV R5, R7 ;  /* 0x0000000700057202 */ /* 0x000fce0000000f00 */
.L_x_14:
[----:B------:R-:W-:Y:S05]  /*0c20*/  BSYNC.RECONVERGENT B1 ;  /* 0x0000000000017941 */ /* 0x000fea0003800200 */
.L_x_13:
[----:B------:R-:W2:Y:S01]  /*0c30*/  MUFU.RCP64H R7, 3.1415920257568359375 ;  /* 0x400921fb00077908 */ /* 0x000ea20000001800 */
[----:B------:R-:W-:Y:S02]  /*0c40*/  HFMA2 R6, -RZ, RZ, 0, 5.9604644775390625e-08 ;  /* 0x00000001ff067431 */ /* 0x000fe400000001ff */
[----:B------:R-:W-:Y:S01]  /*0c50*/  IMAD.MOV.U32 R16, RZ, RZ, 0x54442d18 ;  /* 0x54442d18ff107424 */ /* 0x000fe200078e00ff */
[----:B0-----:R-:W-:Y:S01]  /*0c60*/  DMUL R4, R14, R4 ;  /* 0x000000040e047228 */ /* 0x001fe20000000000 */
[----:B------:R-:W-:Y:S01]  /*0c70*/  IMAD.MOV.U32 R17, RZ, RZ, 0x400921fb ;  /* 0x400921fbff117424 */ /* 0x000fe200078e00ff */
[----:B------:R-:W-:Y:S02]  /*0c80*/  BSSY.RECONVERGENT B1, `(.L_x_15) ;  /* 0x0000012000017945 */ /* 0x000fe40003800200 */
[----:B------:R-:W0:Y:S08]  /*0c90*/  F2F.F64.F32 R18, R13 ;  /* 0x0000000d00127310 */ /* 0x000e300000201800 */
[----:B------:R3:W4:Y:S01]  /*0ca0*/  F2F.F32.F64 R12, R4 ;  /* 0x00000004000c7310 */ /* 0x0007220000301000 */
[----:B--2---:R-:W-:Y:S01]  /*0cb0*/  DFMA R10, R6, -R16, 1 ;  /* 0x3ff00000060a742b */ /* 0x004fe20000000810 */
[----:B0-----:R-:W-:-:S07]  /*0cc0*/  FSETP.GEU.AND P1, PT, |R19|, 6.5827683646048100446e-37, PT ;  /* 0x036000001300780b */ /* 0x001fce0003f2e200 */
[----:B------:R-:W-:-:S08]  /*0cd0*/  DFMA R10, R10, R10, R10 ;  /* 0x0000000a0a0a722b */ /* 0x000fd0000000000a */
[----:B------:R-:W-:-:S08]  /*0ce0*/  DFMA R10, R6, R10, R6 ;  /* 0x0000000a060a722b */ /* 0x000fd00000000006 */
[----:B------:R-:W-:-:S08]  /*0cf0*/  DFMA R6, R10, -R16, 1 ;  /* 0x3ff000000a06742b */ /* 0x000fd00000000810 */
[----:B------:R-:W-:-:S08]  /*0d00*/  DFMA R6, R10, R6, R10 ;  /* 0x000000060a06722b */ /* 0x000fd0000000000a */
[----:B------:R-:W-:-:S08]  /*0d10*/  DMUL R10, R18, R6 ;  /* 0x00000006120a7228 */ /* 0x000fd00000000000 */
[----:B------:R-:W-:-:S08]  /*0d20*/  DFMA R16, R10, -R16, R18 ;  /* 0x800000100a10722b */ /* 0x000fd00000000012 */
[----:B------:R-:W-:-:S10]  /*0d30*/  DFMA R6, R6, R16, R10 ;  /* 0x000000100606722b */ /* 0x000fd4000000000a */
[----:B------:R-:W-:-:S05]  /*0d40*/  FFMA R0, RZ, 2.1426990032196044922, R7 ;  /* 0x400921fbff007823 */ /* 0x000fca0000000007 */
[----:B------:R-:W-:-:S13]  /*0d50*/  FSETP.GT.AND P0, PT, |R0|, 1.469367938527859385e-39, PT ;  /* 0x001000000000780b */ /* 0x000fda0003f04200 */
[----:B---34-:R-:W-:Y:S05]  /*0d60*/  @P0 BRA P1, `(.L_x_16) ;  /* 0x00000000000c0947 */ /* 0x018fea0000800000 */
[----:B------:R-:W-:Y:S01]  /*0d70*/  IMAD.MOV.U32 R21, RZ, RZ, 0x400921fb ;  /* 0x400921fbff157424 */ /* 0x000fe200078e00ff */
[----:B------:R-:W-:-:S07]  /*0d80*/  MOV R0, 0xda0 ;  /* 0x00000da000007802 */ /* 0x000fce0000000f00 */
[----:B-1----:R-:W-:Y:S05]  /*0d90*/  CALL.REL.NOINC `($__internal_0_$__cuda_sm20_div_rn_f64_full) ;  /* 0x0000000c00187944 */ /* 0x002fea0003c00000 */
.L_x_16:
[----:B------:R-:W-:Y:S05]  /*0da0*/  BSYNC.RECONVERGENT B1 ;  /* 0x0000000000017941 */ /* 0x000fea0003800200 */
.L_x_15:
[----:B-1----:R-:W-:Y:S01]  /*0db0*/  DMUL R6, R8, R6 ;  /* 0x0000000608067228 */ /* 0x002fe20000000000 */
[----:B------:R-:W-:Y:S01]  /*0dc0*/  MOV R5, UR7 ;  /* 0x0000000700057c02 */ /* 0x000fe20008000f00 */
[----:B------:R-:W-:-:S04]  /*0dd0*/  IMAD.U32 R4, RZ, RZ, UR6 ;  /* 0x00000006ff047e24 */ /* 0x000fc8000f8e00ff */
[----:B------:R-:W0:Y:S01]  /*0de0*/  F2F.F32.F64 R13, R6 ;  /* 0x00000006000d7310 */ /* 0x000e220000301000 */
[----:B------:R-:W-:-:S05]  /*0df0*/  IMAD.WIDE R4, R3, 0x8, R4 ;  /* 0x0000000803047825 */ /* 0x000fca00078e0204 */
[----:B0-----:R2:W-:Y:S02]  /*0e00*/  STG.E.64 desc[UR14][R4.64], R12 ;  /* 0x0000000c04007986 */ /* 0x0015e4000c101b0e */
.L_x_5:
[----:B------:R-:W-:Y:S05]  /*0e10*/  BSYNC.RECONVERGENT B0 ;  /* 0x0000000000007941 */ /* 0x000fea0003800200 */
.L_x_4:
[----:B------:R-:W-:Y:S01]  /*0e20*/  VIADD R3, R3, 0x80 ;  /* 0x0000008003037836 */ /* 0x000fe20000000000 */
[----:B------:R-:W-:Y:S06]  /*0e30*/  BRA.U UP0, `(.L_x_17) ;  /* 0xfffffff5004c7547 */ /* 0x000fec000b83ffff */
[----:B------:R-:W-:Y:S05]  /*0e40*/  EXIT ;  /* 0x000000000000794d */ /* 0x000fea0003800000 */
.L_x_3:
[----:B------:R-:W-:-:S06]  /*0e50*/  UISETP.GE.AND UP0, UPT, UR18, 0x1, UPT ;  /* 0x000000011200788c */ /* 0x000fcc000bf06270 */
[----:B------:R-:W-:-:S13]  /*0e60*/  PLOP3.LUT P0, PT, PT, PT, UP0, 0x80, 0x8 ;  /* 0x000000000008781c */ /* 0x000fda0003f0f008 */
[----:B------:R-:W-:Y:S05]  /*0e70*/  @!P0 EXIT ;  /* 0x000000000000894d */ /* 0x000fea0003800000 */
[----:B------:R-:W0:Y:S01]  /*0e80*/  LDCU UR10, c[0x0][0x390] ;  /* 0x00007200ff0a77ac */ /* 0x000e220008000800 */
[----:B------:R-:W1:Y:S01]  /*0e90*/  LDCU.64 UR6, c[0x0][0x398] ;  /* 0x00007300ff0677ac */ /* 0x000e620008000a00 */
[----:B------:R-:W2:Y:S01]  /*0ea0*/  LDCU.64 UR4, c[0x0][0x3a0] ;  /* 0x00007400ff0477ac */ /* 0x000ea20008000a00 */
[----:B------:R-:W3:Y:S01]  /*0eb0*/  LDCU UR8, c[0x0][0x38c] ;  /* 0x00007180ff0877ac */ /* 0x000ee20008000800 */
[----:B0-----:R-:W0:Y:S01]  /*0ec0*/  F2F.F64.F32 R14, UR10 ;  /* 0x0000000a000e7d10 */ /* 0x001e220008201800 */
[----:B-1----:R-:W-:Y:S02]  /*0ed0*/  ULEA UR6, UP0, UR12, UR6, 0x3 ;  /* 0x000000060c067291 */ /* 0x002fe4000f8018ff */
[----:B--2---:R-:W-:Y:S02]  /*0ee0*/  UIMAD.WIDE.U32 UR4, UR12, 0xc, UR4 ;  /* 0x0000000c0c0478a5 */ /* 0x004fe4000f8e0004 */
[----:B------:R-:W-:-:S03]  /*0ef0*/  ULEA.HI.X UR7, UR12, UR7, UR9, 0x3, UP0 ;  /* 0x000000070c077291 */ /* 0x000fc600080f1c09 */
[----:B---3--:R-:W1:Y:S01]  /*0f00*/  F2F.F64.F32 R16, UR8 ;  /* 0x0000000800107d10 */ /* 0x008e620008201800 */
[----:B------:R-:W-:Y:S02]  /*0f10*/  UIMAD UR8, UR9, 0xc, URZ ;  /* 0x0000000c090878a4 */ /* 0x000fe4000f8e02ff */
[----:B------:R-:W-:Y:S02]  /*0f20*/  UIADD3 UR11, UP0, UPT, UR4, 0x8, URZ ;  /* 0x00000008040b7890 */ /* 0x000fe4000ff1e0ff */
[----:B------:R-:W-:Y:S02]  /*0f30*/  UIADD3 UR4, UPT, UPT, -UR18, URZ, URZ ;  /* 0x000000ff12047290 */ /* 0x000fe4000fffe1ff */
[----:B0-----:R-:W-:-:S12]  /*0f40*/  UIADD3.X UR8, UPT, UPT, UR5, UR8, URZ, UP0, !UPT ;  /* 0x0000000805087290 */ /* 0x001fd800087fe4ff */
.L_x_29:
[----:B------:R-:W-:Y:S01]  /*0f50*/  MOV R5, UR8 ;  /* 0x0000000800057c02 */ /* 0x000fe20008000f00 */
[----:B------:R-:W-:-:S04]  /*0f60*/  IMAD.U32 R4, RZ, RZ, UR11 ;  /* 0x0000000bff047e24 */ /* 0x000fc8000f8e00ff */
[----:B------:R-:W-:-:S05]  /*0f70*/  IMAD.WIDE R4, R3, 0xc, R4 ;  /* 0x0000000c03047825 */ /* 0x000fca00078e0204 */
[----:B------:R-:W2:Y:S04]  /*0f80*/  LDG.E R10, desc[UR14][R4.64+-0x4] ;  /* 0xfffffc0e040a7981 */ /* 0x000ea8000c1e1900 */
[----:B0-----:R-:W3:Y:S04]  /*0f90*/  LDG.E R9, desc[UR14][R4.64+-0x8] ;  /* 0xfffff80e04097981 */ /* 0x001ee8000c1e1900 */
[----:B------:R-:W4:Y:S01]  /*0fa0*/  LDG.E R0, desc[UR14][R4.64] ;  /* 0x0000000e04007981 */ /* 0x000f22000c1e1900 */
[----:B------:R-:W-:Y:S01]  /*0fb0*/  MOV R13, UR7 ;  /* 0x00000007000d7c02 */ /* 0x000fe20008000f00 */
[----:B------:R-:W-:Y:S01]  /*0fc0*/  IMAD.U32 R12, RZ, RZ, UR6 ;  /* 0x00000006ff0c7e24 */ /* 0x000fe2000f8e00ff */
[----:B------:R-:W-:Y:S03]  /*0fd0*/  BSSY.RECONVERGENT B0, `(.L_x_18) ;  /* 0x0000012000007945 */ /* 0x000fe60003800200 */
[----:B------:R-:W-:-:S04]  /*0fe0*/  IMAD.WIDE R12, R3, 0x8, R12 ;  /* 0x00000008030c7825 */ /* 0x000fc800078e020c */
[----:B--2---:R-:W-:-:S04]  /*0ff0*/  FMUL R2, R10, R10 ;  /* 0x0000000a0a027220 */ /* 0x004fc80000400000 */
[----:B---3--:R-:W-:-:S04]  /*1000*/  FFMA R7, R9, R9, R2 ;  /* 0x0000000909077223 */ /* 0x008fc80000000002 */
[----:B----4-:R-:W-:-:S04]  /*1010*/  FFMA R6, R0, R0, R7 ;  /* 0x0000000000067223 */ /* 0x010fc80000000007 */
[----:B------:R-:W-:Y:S01]  /*1020*/  VIADD R2, R6, 0xf3000000 ;  /* 0xf300000006027836 */ /* 0x000fe20000000000 */
[----:B------:R0:W2:Y:S04]  /*1030*/  MUFU.RSQ R11, R6 ;  /* 0x00000006000b7308 */ /* 0x0000a80000001400 */
[----:B------:R-:W-:-:S13]  /*1040*/  ISETP.GT.U32.AND P0, PT, R2, 0x727fffff, PT ;  /* 0x727fffff0200780c */ /* 0x000fda0003f04070 */
[----:B0-2---:R-:W-:Y:S05]  /*1050*/  @!P0 BRA `(.L_x_19) ;  /* 0x0000000000148947 */ /* 0x005fea0003800000 */
[----:B------:R-:W-:Y:S01]  /*1060*/  IMAD.MOV.U32 R2, RZ, RZ, R6 ;  /* 0x000000ffff027224 */ /* 0x000fe200078e0006 */
[----:B------:R-:W-:-:S07]  /*1070*/  MOV R19, 0x1090 ;  /* 0x0000109000137802 */ /* 0x000fce0000000f00 */
[----:B-1----:R-:W-:Y:S05]  /*1080*/  CALL.REL.NOINC `($__internal_1_$__cuda_sm20_sqrt_rn_f32_slowpath) ;  /* 0x0000000c00d47944 */ /* 0x002fea0003c00000 */
[----:B------:R-:W-:Y:S01]  /*1090*/  IMAD.MOV.U32 R7, RZ, RZ, R2 ;  /* 0x000000ffff077224 */ /* 0x000fe200078e0002 */
[----:B------:R-:W-:Y:S06]  /*10a0*/  BRA `(.L_x_20) ;  /* 0x0000000000107947 */ /* 0x000fec0003800000 */
.L_x_19:
[----:B------:R-:W-:Y:S01]  /*10b0*/  FMUL.FTZ R7, R6, R11 ;  /* 0x0000000b06077220 */ /* 0x000fe20000410000 */
[----:B------:R-:W-:-:S03]  /*10c0*/  FMUL.FTZ R4, R11, 0.5 ;  /* 0x3f0000000b047820 */ /* 0x000fc60000410000 */
[----:B------:R-:W-:-:S04]  /*10d0*/  FFMA R2, -R7, R7, R6 ;  /* 0x0000000707027223 */ /* 0x000fc80000000106 */
[----:B------:R-:W-:-:S07]  /*10e0*/  FFMA R7, R2, R4, R7 ;  /* 0x0000000402077223 */ /* 0x000fce0000000007 */
.L_x_20:
[----:B------:R-:W-:Y:S05]  /*10f0*/  BSYNC.RECONVERGENT B0 ;  /* 0x0000000000007941 */ /* 0x000fea0003800200 */
.L_x_18:
[CC--:B------:R-:W-:Y:S01]  /*1100*/  FSETP.GT.AND P2, PT, |R10|.reuse, |R9|.reuse, PT ;  /* 0x400000090a00720b */ /* 0x0c0fe20003f44200 */
[----:B------:R-:W-:Y:S03]  /*1110*/  BSSY.RECONVERGENT B0, `(.L_x_21) ;  /* 0x000000f000007945 */ /* 0x000fe60003800200 */
[----:B------:R-:W-:Y:S02]  /*1120*/  FSEL R8, |R10|, |R9|, P2 ;  /* 0x400000090a087208 */ /* 0x000fe40001000200 */
[----:B------:R-:W-:Y:S02]  /*1130*/  FSEL R2, |R9|, |R10|, P2 ;  /* 0x4000000a09027208 */ /* 0x000fe40001000200 */
[----:B------:R-:W0:Y:S08]  /*1140*/  MUFU.RCP R5, R8 ;  /* 0x0000000800057308 */ /* 0x000e300000001000 */
[----:B------:R-:W2:Y:S01]  /*1150*/  FCHK P0, R2, R8 ;  /* 0x0000000802007302 */ /* 0x000ea20000000000 */
[----:B0-----:R-:W-:-:S04]  /*1160*/  FFMA R4, -R8, R5, 1 ;  /* 0x3f80000008047423 */ /* 0x001fc80000000105 */
[----:B------:R-:W-:-:S04]  /*1170*/  FFMA R5, R5, R4, R5 ;  /* 0x0000000405057223 */ /* 0x000fc80000000005 */
[----:B------:R-:W-:-:S04]  /*1180*/  FFMA R4, R2, R5, RZ ;  /* 0x0000000502047223 */ /* 0x000fc800000000ff */
[----:B------:R-:W-:-:S04]  /*1190*/  FFMA R6, -R8, R4, R2 ;  /* 0x0000000408067223 */ /* 0x000fc80000000102 */
[----:B------:R-:W-:Y:S01]  /*11a0*/  FFMA R4, R5, R6, R4 ;  /* 0x0000000605047223 */ /* 0x000fe20000000004 */
[----:B--2---:R-:W-:Y:S06]  /*11b0*/  @!P0 BRA `(.L_x_22) ;  /* 0x0000000000108947 */ /* 0x004fec0003800000 */
[----:B------:R-:W-:Y:S02]  /*11c0*/  MOV R20, R8 ;  /* 0x0000000800147202 */ /* 0x000fe40000000f00 */
[----:B------:R-:W-:-:S07]  /*11d0*/  MOV R4, 0x11f0 ;  /* 0x000011f000047802 */ /* 0x000fce0000000f00 */
[----:B-1----:R-:W-:Y:S05]  /*11e0*/  CALL.REL.NOINC `($__internal_2_$__cuda_sm3x_div_rn_noftz_f32_slowpath) ;  /* 0x0000000c00d87944 */ /* 0x002fea0003c00000 */
[----:B------:R-:W-:-:S07]  /*11f0*/  IMAD.MOV.U32 R4, RZ, RZ, R2 ;  /* 0x000000ffff047224 */ /* 0x000fce00078e0002 */
.L_x_22:
[----:B------:R-:W-:Y:S05]  /*1200*/  BSYNC.RECONVERGENT B0 ;  /* 0x0000000000007941 */ /* 0x000fea0003800200 */
.L_x_21:
[----:B------:R-:W-:Y:S02]  /*1210*/  IMAD.MOV.U32 R5, RZ, RZ, 0x3b33710b ;  /* 0x3b33710bff057424 */ /* 0x000fe400078e00ff */
[----:B------:R-:W-:Y:S01]  /*1220*/  FMUL R2, R4, R4 ;  /* 0x0000000404027220 */ /* 0x000fe20000400000 */
[----:B------:R-:W-:Y:S01]  /*1230*/  HFMA2 R18, -RZ, RZ, 1.857421875, -1409 ;  /* 0x3f6ee581ff127431 */ /* 0x000fe200000001ff */
[----:B------:R-:W0:Y:S01]  /*1240*/  MUFU.RCP R6, R7 ;  /* 0x0000000700067308 */ /* 0x000e220000001000 */
[C---:B------:R-:W-:Y:S01]  /*1250*/  ISETP.GE.AND P0, PT, R9.reuse, RZ, PT ;  /* 0x000000ff0900720c */ /* 0x040fe20003f06270 */
[C---:B------:R-:W-:Y:S01]  /*1260*/  FFMA R5, R2.reuse, R5, -0.015681877732276916504 ;  /* 0xbc80774802057423 */ /* 0x040fe20000000005 */
[----:B------:R-:W-:Y:S01]  /*1270*/  FSETP.NEU.AND P1, PT, |R9|, |R10|, PT ;  /* 0x4000000a0900720b */ /* 0x000fe20003f2d200 */
[----:B------:R-:W-:Y:S02]  /*1280*/  BSSY.RECONVERGENT B0, `(.L_x_23) ;  /* 0x0000021000007945 */ /* 0x000fe40003800200 */
        /* <DEDUP_REMOVED lines=10> */
[-C--:B------:R-:W-:Y:S01]  /*1330*/  FSEL R11, R2, R5.reuse, P2 ;  /* 0x00000005020b7208 */ /* 0x080fe20001000000 */
[----:B------:R-:W-:Y:S01]  /*1340*/  IMAD.MOV.U32 R2, RZ, RZ, 0x4016cbe4 ;  /* 0x4016cbe4ff027424 */ /* 0x000fe200078e00ff */
[----:B------:R-:W-:Y:S02]  /*1350*/  FSEL R5, R5, -R5, P2 ;  /* 0x8000000505057208 */ /* 0x000fe40001000000 */
[----:B------:R-:W-:Y:S01]  /*1360*/  FSETP.NEU.AND P2, PT, R8, RZ, PT ;  /* 0x000000ff0800720b */ /* 0x000fe20003f4d000 */
[----:B------:R-:W-:Y:S02]  /*1370*/  FADD R8, |R9|, |R10| ;  /* 0x4000000a09087221 */ /* 0x000fe40000000200 */
[----:B------:R-:W-:Y:S01]  /*1380*/  @!P0 FFMA R11, R4, 1.6832555532455444336, R5 ;  /* 0x3fd774eb040b8823 */ /* 0x000fe20000000005 */
[----:B------:R-:W-:Y:S01]  /*1390*/  @!P1 FSEL R11, R2, 0.78539818525314331055, !P0 ;  /* 0x3f490fdb020b9808 */ /* 0x000fe20004000000 */
[----:B------:R-:W2:Y:S01]  /*13a0*/  FCHK P1, R0, R7 ;  /* 0x0000000700007302 */ /* 0x000ea20000020000 */
[----:B0-----:R-:W-:-:S04]  /*13b0*/  FFMA R5, R6, -R7, 1 ;  /* 0x3f80000006057423 */ /* 0x001fc80000000807 */
[----:B------:R-:W-:-:S03]  /*13c0*/  FFMA R5, R6, R5, R6 ;  /* 0x0000000506057223 */ /* 0x000fc60000000006 */
[----:B------:R-:W-:Y:S01]  /*13d0*/  @!P2 FSEL R11, RZ, 3.1415927410125732422, P0 ;  /* 0x40490fdbff0ba808 */ /* 0x000fe20000000000 */
        /* <DEDUP_REMOVED lines=10> */
[----:B-1----:R-:W-:Y:S05]  /*1480*/  CALL.REL.NOINC `($__internal_2_$__cuda_sm3x_div_rn_noftz_f32_slowpath) ;  /* 0x0000000c00307944 */ /* 0x002fea0003c00000 */
.L_x_24:
[----:B------:R-:W-:Y:S05]  /*1490*/  BSYNC.RECONVERGENT B0 ;  /* 0x0000000000007941 */ /* 0x000fea0003800200 */
.L_x_23:
[----:B------:R-:W0:Y:S01]  /*14a0*/  MUFU.RCP64H R7, 6.283184051513671875 ;  /* 0x401921fb00077908 */ /* 0x000e220000001800 */
[----:B------:R-:W-:Y:S01]  /*14b0*/  IMAD.MOV.U32 R5, RZ, RZ, 0x3f000000 ;  /* 0x3f000000ff057424 */ /* 0x000fe200078e00ff */
[C---:B------:R-:W-:Y:S01]  /*14c0*/  FSETP.NEU.AND P1, PT, |R2|.reuse, 1, PT ;  /* 0x3f8000000200780b */ /* 0x040fe20003f2d200 */
[----:B------:R-:W-:Y:S01]  /*14d0*/  IMAD.MOV.U32 R4, RZ, RZ, 0x54442d18 ;  /* 0x54442d18ff047424 */ /* 0x000fe200078e00ff */
[C---:B------:R-:W-:Y:S01]  /*14e0*/  FSETP.GT.AND P0, PT, |R2|.reuse, 0.56000000238418579102, PT ;  /* 0x3f0f5c290200780b */ /* 0x040fe20003f04200 */
[----:B------:R-:W-:Y:S01]  /*14f0*/  FFMA R0, |R2|, -R5, 0.5 ;  /* 0x3f00000002007423 */ /* 0x000fe20000000a05 */
[----:B------:R-:W-:Y:S01]  /*1500*/  MOV R5, 0x401921fb ;  /* 0x401921fb00057802 */ /* 0x000fe20000000f00 */
[----:B------:R-:W-:Y:S01]  /*1510*/  IMAD.MOV.U32 R6, RZ, RZ, 0x1 ;  /* 0x00000001ff067424 */ /* 0x000fe200078e00ff */
[----:B------:R-:W-:Y:S01]  /*1520*/  UMOV UR12, 0x54442d18 ;  /* 0x54442d18000c7882 */ /* 0x000fe20000000000 */
[----:B------:R-:W2:Y:S01]  /*1530*/  MUFU.RSQ R9, R0 ;  /* 0x0000000000097308 */ /* 0x000ea20000001400 */
[----:B------:R-:W-:Y:S01]  /*1540*/  UMOV UR13, 0x400921fb ;  /* 0x400921fb000d7882 */ /* 0x000fe20000000000 */
[----:B------:R-:W-:Y:S02]  /*1550*/  BSSY.RECONVERGENT B0, `(.L_x_25) ;  /* 0x0000029000007945 */ /* 0x000fe40003800200 */
[----:B0-----:R-:W-:-:S08]  /*1560*/  DFMA R10, R6, -R4, 1 ;  /* 0x3ff00000060a742b */ /* 0x001fd00000000804 */
[----:B------:R-:W-:Y:S01]  /*1570*/  DFMA R10, R10, R10, R10 ;  /* 0x0000000a0a0a722b */ /* 0x000fe2000000000a */
[----:B--2---:R-:W-:Y:S01]  /*1580*/  FMUL R18, R0, R9 ;  /* 0x0000000900127220 */ /* 0x004fe20000400000 */
[----:B------:R-:W-:Y:S02]  /*1590*/  FMUL R19, R9, -0.5 ;  /* 0xbf00000009137820 */ /* 0x000fe40000400000 */
[----:B------:R-:W0:Y:S02]  /*15a0*/  F2F.F64.F32 R8, R8 ;  /* 0x0000000800087310 */ /* 0x000e240000201800 */
[C---:B------:R-:W-:Y:S02]  /*15b0*/  FFMA R19, R18.reuse, R19, 0.5 ;  /* 0x3f00000012137423 */ /* 0x040fe40000000013 */
[----:B------:R-:W-:Y:S02]  /*15c0*/  DFMA R6, R6, R10, R6 ;  /* 0x0000000a0606722b */ /* 0x000fe40000000006 */
[----:B------:R-:W-:-:S05]  /*15d0*/  FFMA R19, R18, R19, R18 ;  /* 0x0000001312137223 */ /* 0x000fca0000000012 */
[----:B------:R-:W-:Y:S01]  /*15e0*/  FSEL R19, R19, RZ, P1 ;  /* 0x000000ff13137208 */ /* 0x000fe20000800000 */
[----:B------:R-:W-:Y:S01]  /*15f0*/  DFMA R10, R6, -R4, 1 ;  /* 0x3ff00000060a742b */ /* 0x000fe20000000804 */
[----:B------:R-:W-:Y:S02]  /*1600*/  FSETP.GT.AND P1, PT, R2, 0.56000000238418579102, PT ;  /* 0x3f0f5c290200780b */ /* 0x000fe40003f24000 */
[----:B------:R-:W-:Y:S01]  /*1610*/  FSEL R21, R19, |R2|, P0 ;  /* 0x4000000213157208 */ /* 0x000fe20000000000 */
[----:B0-----:R-:W-:-:S03]  /*1620*/  DADD R18, R8, UR12 ;  /* 0x0000000c08127e29 */ /* 0x001fc60008000000 */
[----:B------:R-:W-:Y:S01]  /*1630*/  LOP3.LUT R21, R21, 0x80000000, R2, 0xb8, !PT ;  /* 0x8000000015157812 */ /* 0x000fe200078eb802 */
[----:B------:R-:W-:Y:S01]  /*1640*/  DFMA R6, R6, R10, R6 ;  /* 0x0000000a0606722b */ /* 0x000fe20000000006 */
[----:B------:R-:W-:-:S03]  /*1650*/  IMAD.MOV.U32 R11, RZ, RZ, 0x3d10ecef ;  /* 0x3d10ecefff0b7424 */ /* 0x000fc600078e00ff */
[----:B------:R-:W-:Y:S02]  /*1660*/  FMUL R0, R21, R21 ;  /* 0x0000001515007220 */ /* 0x000fe40000400000 */
[----:B------:R-:W-:Y:S02]  /*1670*/  FSETP.GEU.AND P3, PT, |R19|, 6.5827683646048100446e-37, PT ;  /* 0x036000001300780b */ /* 0x000fe40003f6e200 */
[----:B------:R-:W-:Y:S01]  /*1680*/  DMUL R8, R6, R18 ;  /* 0x0000001206087228 */ /* 0x000fe20000000000 */
[----:B------:R-:W-:-:S04]  /*1690*/  FFMA R11, R0, R11, 0.016980519518256187439 ;  /* 0x3c8b1abb000b7423 */ /* 0x000fc8000000000b */
[----:B------:R-:W-:-:S03]  /*16a0*/  FFMA R11, R0, R11, 0.030762933194637298584 ;  /* 0x3cfc028c000b7423 */ /* 0x000fc6000000000b */
[----:B------:R-:W-:Y:S01]  /*16b0*/  DFMA R4, R8, -R4, R18 ;  /* 0x800000040804722b */ /* 0x000fe20000000012 */
[----:B------:R-:W-:-:S04]  /*16c0*/  FFMA R11, R0, R11, 0.044709417968988418579 ;  /* 0x3d372139000b7423 */ /* 0x000fc8000000000b */
[----:B------:R-:W-:-:S03]  /*16d0*/  FFMA R11, R0, R11, 0.074989043176174163818 ;  /* 0x3d9993db000b7423 */ /* 0x000fc6000000000b */
[----:B------:R-:W-:Y:S01]  /*16e0*/  DFMA R4, R6, R4, R8 ;  /* 0x000000040604722b */ /* 0x000fe20000000008 */
[----:B------:R-:W-:Y:S01]  /*16f0*/  FFMA R11, R0, R11, 0.16666707396507263184 ;  /* 0x3e2aaac6000b7423 */ /* 0x000fe2000000000b */
[----:B------:R-:W-:-:S03]  /*1700*/  MOV R7, 0x3f6ee581 ;  /* 0x3f6ee58100077802 */ /* 0x000fc60000000f00 */
[----:B------:R-:W-:-:S04]  /*1710*/  FMUL R0, R0, R11 ;  /* 0x0000000b00007220 */ /* 0x000fc80000400000 */
[----:B------:R-:W-:Y:S01]  /*1720*/  FFMA R9, R21, R0, R21 ;  /* 0x0000000015097223 */ /* 0x000fe20000000015 */
[----:B------:R-:W-:-:S04]  /*1730*/  FFMA R2, RZ, 2.3926990032196044922, R5 ;  /* 0x401921fbff027823 */ /* 0x000fc80000000005 */
[----:B------:R-:W-:Y:S02]  /*1740*/  FSEL R0, R9, -R9, P0 ;  /* 0x8000000909007208 */ /* 0x000fe40000000000 */
[----:B------:R-:W-:-:S03]  /*1750*/  FSETP.GT.AND P2, PT, |R2|, 1.469367938527859385e-39, PT ;  /* 0x001000000200780b */ /* 0x000fc60003f44200 */
[----:B------:R-:W-:-:S04]  /*1760*/  @!P1 FFMA R9, R7, 1.6832555532455444336, R0 ;  /* 0x3fd774eb07099823 */ /* 0x000fc80000000000 */
[----:B------:R-:W-:-:S06]  /*1770*/  @P0 FADD R9, R9, R9 ;  /* 0x0000000909090221 */ /* 0x000fcc0000000000 */
[----:B------:R-:W-:Y:S05]  /*1780*/  @P2 BRA P3, `(.L_x_26) ;  /* 0x0000000000142947 */ /* 0x000fea0001800000 */
[----:B------:R-:W-:Y:S01]  /*1790*/  IMAD.MOV.U32 R21, RZ, RZ, 0x401921fb ;  /* 0x401921fbff157424 */ /* 0x000fe200078e00ff */
[----:B------:R-:W-:-:S07]  /*17a0*/  MOV R0, 0x17c0 ;  /* 0x000017c000007802 */ /* 0x000fce0000000f00 */
[----:B-1----:R-:W-:Y:S05]  /*17b0*/  CALL.REL.NOINC `($__internal_0_$__cuda_sm20_div_rn_f64_full) ;  /* 0x0000000000907944 */ /* 0x002fea0003c00000 */
[----:B------:R-:W-:Y:S01]  /*17c0*/  IMAD.MOV.U32 R4, RZ, RZ, R6 ;  /* 0x000000ffff047224 */ /* 0x000fe200078e0006 */
[----:B------:R-:W-:-:S07]  /*17d0*/  MOV R5, R7 ;  /* 0x0000000700057202 */ /* 0x000fce0000000f00 */
.L_x_26:
[----:B------:R-:W-:Y:S05]  /*17e0*/  BSYNC.RECONVERGENT B0 ;  /* 0x0000000000007941 */ /* 0x000fea0003800200 */
.L_x_25:
[----:B------:R-:W0:Y:S01]  /*17f0*/  MUFU.RCP64H R11, 3.1415920257568359375 ;  /* 0x400921fb000b7908 */ /* 0x000e220000001800 */
[----:B------:R-:W-:Y:S02]  /*1800*/  HFMA2 R10, -RZ, RZ, 0, 5.9604644775390625e-08 ;  /* 0x00000001ff0a7431 */ /* 0x000fe400000001ff */
[----:B------:R-:W-:Y:S01]  /*1810*/  IMAD.MOV.U32 R6, RZ, RZ, 0x54442d18 ;  /* 0x54442d18ff067424 */ /* 0x000fe200078e00ff */
[----:B-1----:R-:W-:Y:S01]  /*1820*/  DMUL R4, R16, R4 ;  /* 0x0000000410047228 */ /* 0x002fe20000000000 */
[----:B------:R-:W-:Y:S01]  /*1830*/  IMAD.MOV.U32 R7, RZ, RZ, 0x400921fb ;  /* 0x400921fbff077424 */ /* 0x000fe200078e00ff */
[----:B------:R-:W-:Y:S04]  /*1840*/  BSSY.RECONVERGENT B0, `(.L_x_27) ;  /* 0x0000012000007945 */ /* 0x000fe80003800200 */
[----:B------:R-:W-:Y:S01]  /*1850*/  F2F.F32.F64 R8, R4 ;  /* 0x0000000400087310 */ /* 0x000fe20000301000 */
[----:B0-----:R-:W-:-:S08]  /*1860*/  DFMA R18, R10, -R6, 1 ;  /* 0x3ff000000a12742b */ /* 0x001fd00000000806 */
[----:B------:R-:W-:-:S08]  /*1870*/  DFMA R18, R18, R18, R18 ;  /* 0x000000121212722b */ /* 0x000fd00000000012 */
[----:B------:R-:W-:Y:S02]  /*1880*/  DFMA R10, R10, R18, R10 ;  /* 0x000000120a0a722b */ /* 0x000fe4000000000a */
[----:B------:R-:W0:Y:S06]  /*1890*/  F2F.F64.F32 R18, R9 ;  /* 0x0000000900127310 */ /* 0x000e2c0000201800 */
[----:B------:R-:W-:-:S08]  /*18a0*/  DFMA R20, R10, -R6, 1 ;  /* 0x3ff000000a14742b */ /* 0x000fd00000000806 */
[----:B------:R-:W-:Y:S01]  /*18b0*/  DFMA R20, R10, R20, R10 ;  /* 0x000000140a14722b */ /* 0x000fe2000000000a */
[----:B0-----:R-:W-:-:S07]  /*18c0*/  FSETP.GEU.AND P1, PT, |R19|, 6.5827683646048100446e-37, PT ;  /* 0x036000001300780b */ /* 0x001fce0003f2e200 */
[----:B------:R-:W-:-:S08]  /*18d0*/  DMUL R10, R20, R18 ;  /* 0x00000012140a7228 */ /* 0x000fd00000000000 */
[----:B------:R-:W-:-:S08]  /*18e0*/  DFMA R6, R10, -R6, R18 ;  /* 0x800000060a06722b */ /* 0x000fd00000000012 */
[----:B------:R-:W-:-:S10]  /*18f0*/  DFMA R6, R20, R6, R10 ;  /* 0x000000061406722b */ /* 0x000fd4000000000a */
[----:B------:R-:W-:-:S05]  /*1900*/  FFMA R0, RZ, 2.1426990032196044922, R7 ;  /* 0x400921fbff007823 */ /* 0x000fca0000000007 */
[----:B------:R-:W-:-:S13]  /*1910*/  FSETP.GT.AND P0, PT, |R0|, 1.469367938527859385e-39, PT ;  /* 0x001000000000780b */ /* 0x000fda0003f04200 */
[----:B------:R-:W-:Y:S05]  /*1920*/  @P0 BRA P1, `(.L_x_28) ;  /* 0x00000000000c0947 */ /* 0x000fea0000800000 */
[----:B------:R-:W-:Y:S01]  /*1930*/  IMAD.MOV.U32 R21, RZ, RZ, 0x400921fb ;  /* 0x400921fbff157424 */ /* 0x000fe200078e00ff */
[----:B------:R-:W-:-:S07]  /*1940*/  MOV R0, 0x1960 ;  /* 0x0000196000007802 */ /* 0x000fce0000000f00 */
[----:B------:R-:W-:Y:S05]  /*1950*/  CALL.REL.NOINC `($__internal_0_$__cuda_sm20_div_rn_f64_full) ;  /* 0x0000000000287944 */ /* 0x000fea0003c00000 */
.L_x_28:
[----:B------:R-:W-:Y:S05]  /*1960*/  BSYNC.RECONVERGENT B0 ;  /* 0x0000000000007941 */ /* 0x000fea0003800200 */
.L_x_27:
[----:B------:R-:W-:Y:S01]  /*1970*/  DMUL R6, R14, R6 ;  /* 0x000000060e067228 */ /* 0x000fe20000000000 */
[----:B------:R-:W-:-:S05]  /*1980*/  UIADD3 UR5, UPT, UPT, UR4, 0x1, URZ ;  /* 0x0000000104057890 */ /* 0x000fca000fffe0ff */
[----:B------:R-:W0:Y:S01]  /*1990*/  F2F.F32.F64 R9, R6 ;  /* 0x0000000600097310 */ /* 0x000e220000301000 */
[----:B------:R-:W-:Y:S01]  /*19a0*/  ISETP.NE.AND P0, PT, RZ, UR5, PT ;  /* 0x00000005ff007c0c */ /* 0x000fe2000bf05270 */
[----:B0-----:R0:W-:-:S12]  /*19b0*/  STG.E.64 desc[UR14][R12.64], R8 ;  /* 0x000000080c007986 */ /* 0x0011d8000c101b0e */
[----:B------:R-:W-:Y:S05]  /*19c0*/  @!P0 EXIT ;  /* 0x000000000000894d */ /* 0x000fea0003800000 */
[----:B------:R-:W-:Y:S01]  /*19d0*/  VIADD R3, R3, 0x80 ;  /* 0x0000008003037836 */ /* 0x000fe20000000000 */
[----:B------:R-:W-:Y:S01]  /*19e0*/  UMOV UR4, UR5 ;  /* 0x0000000500047c82 */ /* 0x000fe20008000000 */
[----:B------:R-:W-:Y:S05]  /*19f0*/  BRA `(.L_x_29) ;  /* 0xfffffff400547947 */ /* 0x000fea000383ffff */
        .weak           $__internal_0_$__cuda_sm20_div_rn_f64_full
        .type           $__internal_0_$__cuda_sm20_div_rn_f64_full,@function
        .size           $__internal_0_$__cuda_sm20_div_rn_f64_full,($__internal_1_$__cuda_sm20_sqrt_rn_f32_slowpath - $__internal_0_$__cuda_sm20_div_rn_f64_full)
$__internal_0_$__cuda_sm20_div_rn_f64_full:
[C---:B------:R-:W-:Y:S01]  /*1a00*/  FSETP.GEU.AND P0, PT, |R21|.reuse, 1.469367938527859385e-39, PT ;  /* 0x001000001500780b */ /* 0x040fe20003f0e200 */
[----:B------:R-:W-:Y:S01]  /*1a10*/  IMAD.U32 R26, RZ, RZ, UR16 ;  /* 0x00000010ff1a7e24 */ /* 0x000fe2000f8e00ff */
[----:B------:R-:W-:Y:S01]  /*1a20*/  MOV R20, UR16 ;  /* 0x0000001000147c02 */ /* 0x000fe20008000f00 */
[----:B------:R-:W-:Y:S01]  /*1a30*/  IMAD.MOV.U32 R10, RZ, RZ, 0x1 ;  /* 0x00000001ff0a7424 */ /* 0x000fe200078e00ff */
[----:B------:R-:W-:Y:S01]  /*1a40*/  LOP3.LUT R2, R21, 0x800fffff, RZ, 0xc0, !PT ;  /* 0x800fffff15027812 */ /* 0x000fe200078ec0ff */
[----:B------:R-:W-:Y:S01]  /*1a50*/  BSSY.RECONVERGENT B2, `(.L_x_30) ;  /* 0x0000053000027945 */ /* 0x000fe20003800200 */
[C---:B------:R-:W-:Y:S02]  /*1a60*/  FSETP.GEU.AND P2, PT, |R19|.reuse, 1.469367938527859385e-39, PT ;  /* 0x001000001300780b */ /* 0x040fe40003f4e200 */
[----:B------:R-:W-:Y:S02]  /*1a70*/  LOP3.LUT R27, R2, 0x3ff00000, RZ, 0xfc, !PT ;  /* 0x3ff00000021b7812 */ /* 0x000fe400078efcff */
[----:B------:R-:W-:-:S02]  /*1a80*/  LOP3.LUT R2, R19, 0x7ff00000, RZ, 0xc0, !PT ;  /* 0x7ff0000013027812 */ /* 0x000fc400078ec0ff */
[----:B------:R-:W-:Y:S01]  /*1a90*/  LOP3.LUT R22, R21, 0x7ff00000, RZ, 0xc0, !PT ;  /* 0x7ff0000015167812 */ /* 0x000fe200078ec0ff */
[----:B------:R-:W-:Y:S01]  /*1aa0*/  @!P0 DMUL R26, R20, 8.98846567431157953865e+307 ;  /* 0x7fe00000141a8828 */ /* 0x000fe20000000000 */
[----:B------:R-:W-:Y:S02]  /*1ab0*/  MOV R4, 0x1ca00000 ;  /* 0x1ca0000000047802 */ /* 0x000fe40000000f00 */
[----:B------:R-:W-:-:S03]  /*1ac0*/  ISETP.GE.U32.AND P1, PT, R2, R22, PT ;  /* 0x000000160200720c */ /* 0x000fc60003f26070 */
[----:B------:R-:W0:Y:S01]  /*1ad0*/  MUFU.RCP64H R11, R27 ;  /* 0x0000001b000b7308 */ /* 0x000e220000001800 */
[----:B------:R-:W-:Y:S01]  /*1ae0*/  @!P2 LOP3.LUT R5, R21, 0x7ff00000, RZ, 0xc0, !PT ;  /* 0x7ff000001505a812 */ /* 0x000fe200078ec0ff */
[----:B------:R-:W-:Y:S02]  /*1af0*/  @!P2 IMAD.MOV.U32 R24, RZ, RZ, RZ ;  /* 0x000000ffff18a224 */ /* 0x000fe400078e00ff */
[----:B------:R-:W-:Y:S02]  /*1b00*/  @!P0 LOP3.LUT R22, R27, 0x7ff00000, RZ, 0xc0, !PT ;  /* 0x7ff000001b168812 */ /* 0x000fe400078ec0ff */
[----:B------:R-:W-:-:S04]  /*1b10*/  @!P2 ISETP.GE.U32.AND P3, PT, R2, R5, PT ;  /* 0x000000050200a20c */ /* 0x000fc80003f66070 */
[----:B------:R-:W-:-:S04]  /*1b20*/  @!P2 SEL R5, R4, 0x63400000, !P3 ;  /* 0x634000000405a807 */ /* 0x000fc80005800000 */
[----:B------:R-:W-:Y:S01]  /*1b30*/  @!P2 LOP3.LUT R5, R5, 0x80000000, R19, 0xf8, !PT ;  /* 0x800000000505a812 */ /* 0x000fe200078ef813 */
[----:B0-----:R-:W-:-:S03]  /*1b40*/  DFMA R6, R10, -R26, 1 ;  /* 0x3ff000000a06742b */ /* 0x001fc6000000081a */
[----:B------:R-:W-:Y:S02]  /*1b50*/  @!P2 LOP3.LUT R25, R5, 0x100000, RZ, 0xfc, !PT ;  /* 0x001000000519a812 */ /* 0x000fe400078efcff */
[----:B------:R-:W-:-:S03]  /*1b60*/  MOV R5, R2 ;  /* 0x0000000200057202 */ /* 0x000fc60000000f00 */
[----:B------:R-:W-:-:S08]  /*1b70*/  DFMA R6, R6, R6, R6 ;  /* 0x000000060606722b */ /* 0x000fd00000000006 */
[----:B------:R-:W-:Y:S01]  /*1b80*/  DFMA R6, R10, R6, R10 ;  /* 0x000000060a06722b */ /* 0x000fe2000000000a */
[----:B------:R-:W-:Y:S01]  /*1b90*/  SEL R11, R4, 0x63400000, !P1 ;  /* 0x63400000040b7807 */ /* 0x000fe20004800000 */
[----:B------:R-:W-:-:S03]  /*1ba0*/  IMAD.MOV.U32 R10, RZ, RZ, R18 ;  /* 0x000000ffff0a7224 */ /* 0x000fc600078e0012 */
[----:B------:R-:W-:-:S03]  /*1bb0*/  LOP3.LUT R11, R11, 0x800fffff, R19, 0xf8, !PT ;  /* 0x800fffff0b0b7812 */ /* 0x000fc600078ef813 */
[----:B------:R-:W-:-:S03]  /*1bc0*/  DFMA R28, R6, -R26, 1 ;  /* 0x3ff00000061c742b */ /* 0x000fc6000000081a */
[----:B------:R-:W-:-:S05]  /*1bd0*/  @!P2 DFMA R10, R10, 2, -R24 ;  /* 0x400000000a0aa82b */ /* 0x000fca0000000818 */
[----:B------:R-:W-:-:S05]  /*1be0*/  DFMA R28, R6, R28, R6 ;  /* 0x0000001c061c722b */ /* 0x000fca0000000006 */
[----:B------:R-:W-:-:S03]  /*1bf0*/  @!P2 LOP3.LUT R5, R11, 0x7ff00000, RZ, 0xc0, !PT ;  /* 0x7ff000000b05a812 */ /* 0x000fc600078ec0ff */
[----:B------:R-:W-:Y:S02]  /*1c00*/  DMUL R24, R28, R10 ;  /* 0x0000000a1c187228 */ /* 0x000fe40000000000 */
[----:B------:R-:W-:-:S06]  /*1c10*/  VIADD R23, R5, 0xffffffff ;  /* 0xffffffff05177836 */ /* 0x000fcc0000000000 */
[----:B------:R-:W-:Y:S01]  /*1c20*/  DFMA R6, R24, -R26, R10 ;  /* 0x8000001a1806722b */ /* 0x000fe2000000000a */
[----:B------:R-:W-:-:S07]  /*1c30*/  ISETP.GT.U32.AND P0, PT, R23, 0x7feffffe, PT ;  /* 0x7feffffe1700780c */ /* 0x000fce0003f04070 */
[----:B------:R-:W-:Y:S01]  /*1c40*/  DFMA R6, R28, R6, R24 ;  /* 0x000000061c06722b */ /* 0x000fe20000000018 */
[----:B------:R-:W-:-:S05]  /*1c50*/  VIADD R24, R22, 0xffffffff ;  /* 0xffffffff16187836 */ /* 0x000fca0000000000 */
[----:B------:R-:W-:-:S13]  /*1c60*/  ISETP.GT.U32.OR P0, PT, R24, 0x7feffffe, P0 ;  /* 0x7feffffe1800780c */ /* 0x000fda0000704470 */
[----:B------:R-:W-:Y:S05]  /*1c70*/  @P0 BRA `(.L_x_31) ;  /* 0x00000000006c0947 */ /* 0x000fea0003800000 */
[----:B------:R-:W-:-:S04]  /*1c80*/  LOP3.LUT R19, R21, 0x7ff00000, RZ, 0xc0, !PT ;  /* 0x7ff0000015137812 */ /* 0x000fc800078ec0ff */
[CC--:B------:R-:W-:Y:S02]  /*1c90*/  VIADDMNMX R5, R2.reuse, -R19.reuse, 0xb9600000, !PT ;  /* 0xb960000002057446 */ /* 0x0c0fe40007800913 */
[----:B------:R-:W-:Y:S02]  /*1ca0*/  ISETP.GE.U32.AND P0, PT, R2, R19, PT ;  /* 0x000000130200720c */ /* 0x000fe40003f06070 */
[----:B------:R-:W-:Y:S02]  /*1cb0*/  VIMNMX R2, PT, PT, R5, 0x46a00000, PT ;  /* 0x46a0000005027848 */ /* 0x000fe40003fe0100 */
[----:B------:R-:W-:Y:S01]  /*1cc0*/  SEL R5, R4, 0x63400000, !P0 ;  /* 0x6340000004057807 */ /* 0x000fe20004000000 */
[----:B------:R-:W-:-:S03]  /*1cd0*/  IMAD.MOV.U32 R4, RZ, RZ, RZ ;  /* 0x000000ffff047224 */ /* 0x000fc600078e00ff */
[----:B------:R-:W-:-:S05]  /*1ce0*/  IADD3 R2, PT, PT, -R5, R2, RZ ;  /* 0x0000000205027210 */ /* 0x000fca0007ffe1ff */
[----:B------:R-:W-:-:S06]  /*1cf0*/  VIADD R5, R2, 0x7fe00000 ;  /* 0x7fe0000002057836 */ /* 0x000fcc0000000000 */
[----:B------:R-:W-:-:S10]  /*1d00*/  DMUL R24, R6, R4 ;  /* 0x0000000406187228 */ /* 0x000fd40000000000 */
[----:B------:R-:W-:-:S13]  /*1d10*/  FSETP.GTU.AND P0, PT, |R25|, 1.469367938527859385e-39, PT ;  /* 0x001000001900780b */ /* 0x000fda0003f0c200 */
[----:B------:R-:W-:Y:S05]  /*1d20*/  @P0 BRA `(.L_x_32) ;  /* 0x0000000000940947 */ /* 0x000fea0003800000 */
[----:B------:R-:W-:-:S06]  /*1d30*/  DFMA R10, R6, -R26, R10 ;  /* 0x8000001a060a722b */ /* 0x000fcc000000000a */
[----:B------:R-:W-:-:S04]  /*1d40*/  MOV R10, RZ ;  /* 0x000000ff000a7202 */ /* 0x000fc80000000f00 */
[C---:B------:R-:W-:Y:S02]  /*1d50*/  FSETP.NEU.AND P0, PT, R11.reuse, RZ, PT ;  /* 0x000000ff0b00720b */ /* 0x040fe40003f0d000 */
[----:B------:R-:W-:-:S04]  /*1d60*/  LOP3.LUT R21, R11, 0x80000000, R21, 0x48, !PT ;  /* 0x800000000b157812 */ /* 0x000fc800078e4815 */
[----:B------:R-:W-:-:S07]  /*1d70*/  LOP3.LUT R11, R21, R5, RZ, 0xfc, !PT ;  /* 0x00000005150b7212 */ /* 0x000fce00078efcff */
[----:B------:R-:W-:Y:S05]  /*1d80*/  @!P0 BRA `(.L_x_32) ;  /* 0x00000000007c8947 */ /* 0x000fea0003800000 */
[----:B------:R-:W-:Y:S02]  /*1d90*/  IMAD.MOV R5, RZ, RZ, -R2 ;  /* 0x000000ffff057224 */ /* 0x000fe400078e0a02 */
[----:B------:R-:W-:-:S06]  /*1da0*/  IMAD.MOV.U32 R4, RZ, RZ, RZ ;  /* 0x000000ffff047224 */ /* 0x000fcc00078e00ff */
[----:B------:R-:W-:Y:S02]  /*1db0*/  DFMA R4, R24, -R4, R6 ;  /* 0x800000041804722b */ /* 0x000fe40000000006 */
[----:B------:R-:W-:-:S04]  /*1dc0*/  DMUL.RP R6, R6, R10 ;  /* 0x0000000a06067228 */ /* 0x000fc80000008000 */
[----:B------:R-:W-:-:S04]  /*1dd0*/  IADD3 R4, PT, PT, -R2, -0x43300000, RZ ;  /* 0xbcd0000002047810 */ /* 0x000fc80007ffe1ff */
[----:B------:R-:W-:Y:S02]  /*1de0*/  FSETP.NEU.AND P0, PT, |R5|, R4, PT ;  /* 0x000000040500720b */ /* 0x000fe40003f0d200 */
[----:B------:R-:W-:Y:S02]  /*1df0*/  LOP3.LUT R21, R7, R21, RZ, 0x3c, !PT ;  /* 0x0000001507157212 */ /* 0x000fe400078e3cff */
[----:B------:R-:W-:Y:S02]  /*1e00*/  FSEL R24, R6, R24, !P0 ;  /* 0x0000001806187208 */ /* 0x000fe40004000000 */
[----:B------:R-:W-:Y:S01]  /*1e10*/  FSEL R25, R21, R25, !P0 ;  /* 0x0000001915197208 */ /* 0x000fe20004000000 */
[----:B------:R-:W-:Y:S06]  /*1e20*/  BRA `(.L_x_32) ;  /* 0x0000000000547947 */ /* 0x000fec0003800000 */
.L_x_31:
[----:B------:R-:W-:-:S14]  /*1e30*/  DSETP.NAN.AND P0, PT, R18, R18, PT ;  /* 0x000000121200722a */ /* 0x000fdc0003f08000 */
[----:B------:R-:W-:Y:S05]  /*1e40*/  @P0 BRA `(.L_x_33) ;  /* 0x0000000000440947 */ /* 0x000fea0003800000 */
[----:B------:R-:W-:-:S14]  /*1e50*/  DSETP.NAN.AND P0, PT, R20, R20, PT ;  /* 0x000000141400722a */ /* 0x000fdc0003f08000 */
[----:B------:R-:W-:Y:S05]  /*1e60*/  @P0 BRA `(.L_x_34) ;  /* 0x0000000000300947 */ /* 0x000fea0003800000 */
[----:B------:R-:W-:Y:S01]  /*1e70*/  ISETP.NE.AND P0, PT, R5, R22, PT ;  /* 0x000000160500720c */ /* 0x000fe20003f05270 */
[----:B------:R-:W-:Y:S01]  /*1e80*/  IMAD.MOV.U32 R25, RZ, RZ, -0x80000 ;  /* 0xfff80000ff197424 */ /* 0x000fe200078e00ff */
[----:B------:R-:W-:-:S11]  /*1e90*/  MOV R24, 0x0 ;  /* 0x0000000000187802 */ /* 0x000fd60000000f00 */
[----:B------:R-:W-:Y:S05]  /*1ea0*/  @!P0 BRA `(.L_x_32) ;  /* 0x0000000000348947 */ /* 0x000fea0003800000 */
[----:B------:R-:W-:Y:S02]  /*1eb0*/  ISETP.NE.AND P0, PT, R5, 0x7ff00000, PT ;  /* 0x7ff000000500780c */ /* 0x000fe40003f05270 */
[----:B------:R-:W-:Y:S02]  /*1ec0*/  LOP3.LUT R25, R19, 0x80000000, R21, 0x48, !PT ;  /* 0x8000000013197812 */ /* 0x000fe400078e4815 */
[----:B------:R-:W-:-:S13]  /*1ed0*/  ISETP.EQ.OR P0, PT, R22, RZ, !P0 ;  /* 0x000000ff1600720c */ /* 0x000fda0004702670 */
[----:B------:R-:W-:Y:S01]  /*1ee0*/  @P0 LOP3.LUT R2, R25, 0x7ff00000, RZ, 0xfc, !PT ;  /* 0x7ff0000019020812 */ /* 0x000fe200078efcff */
[----:B------:R-:W-:Y:S01]  /*1ef0*/  @!P0 IMAD.MOV.U32 R24, RZ, RZ, RZ ;  /* 0x000000ffff188224 */ /* 0x000fe200078e00ff */
[----:B------:R-:W-:-:S03]  /*1f00*/  @P0 MOV R24, RZ ;  /* 0x000000ff00180202 */ /* 0x000fc60000000f00 */
[----:B------:R-:W-:Y:S01]  /*1f10*/  @P0 IMAD.MOV.U32 R25, RZ, RZ, R2 ;  /* 0x000000ffff190224 */ /* 0x000fe200078e0002 */
[----:B------:R-:W-:Y:S06]  /*1f20*/  BRA `(.L_x_32) ;  /* 0x0000000000147947 */ /* 0x000fec0003800000 */
.L_x_34:
[----:B------:R-:W-:Y:S01]  /*1f30*/  LOP3.LUT R25, R21, 0x80000, RZ, 0xfc, !PT ;  /* 0x0008000015197812 */ /* 0x000fe200078efcff */
[----:B------:R-:W-:Y:S01]  /*1f40*/  IMAD.MOV.U32 R24, RZ, RZ, R20 ;  /* 0x000000ffff187224 */ /* 0x000fe200078e0014 */
[----:B------:R-:W-:Y:S06]  /*1f50*/  BRA `(.L_x_32) ;  /* 0x0000000000087947 */ /* 0x000fec0003800000 */
.L_x_33:
[----:B------:R-:W-:Y:S02]  /*1f60*/  LOP3.LUT R25, R19, 0x80000, RZ, 0xfc, !PT ;  /* 0x0008000013197812 */ /* 0x000fe400078efcff */
[----:B------:R-:W-:-:S07]  /*1f70*/  MOV R24, R18 ;  /* 0x0000001200187202 */ /* 0x000fce0000000f00 */
.L_x_32:
[----:B------:R-:W-:Y:S05]  /*1f80*/  BSYNC.RECONVERGENT B2 ;  /* 0x0000000000027941 */ /* 0x000fea0003800200 */
.L_x_30:
[----:B------:R-:W-:Y:S01]  /*1f90*/  MOV R4, R0 ;  /* 0x0000000000047202 */ /* 0x000fe20000000f00 */
[----:B------:R-:W-:Y:S02]  /*1fa0*/  IMAD.MOV.U32 R5, RZ, RZ, 0x0 ;  /* 0x00000000ff057424 */ /* 0x000fe400078e00ff */
[----:B------:R-:W-:Y:S02]  /*1fb0*/  IMAD.MOV.U32 R6, RZ, RZ, R24 ;  /* 0x000000ffff067224 */ /* 0x000fe400078e0018 */
[----:B------:R-:W-:Y:S01]  /*1fc0*/  IMAD.MOV.U32 R7, RZ, RZ, R25 ;  /* 0x000000ffff077224 */ /* 0x000fe200078e0019 */
[----:B------:R-:W-:Y:S06]  /*1fd0*/  RET.REL.NODEC R4 `(_ZN3cub18CUB_300001_SM_10006detail9transform16transform_kernelINS2_10policy_hubILb1EN4cuda3std3__45tupleIJN6thrust24THRUST_300001_SM_1000_NS6detail15normal_iteratorINSA_10device_ptrI6float3EEEEEEEE10policy1000El11ToSphericalNSC_INSD_I6float2EEEEJPSE_EEEvT0_iT1_T2_DpNS2_10kernel_argIT3_EE) ;  /* 0xffffffe004087950 */ /* 0x000fec0003c3ffff */
        .weak           $__internal_1_$__cuda_sm20_sqrt_rn_f32_slowpath
        .type           $__internal_1_$__cuda_sm20_sqrt_rn_f32_slowpath,@function
        .size           $__internal_1_$__cuda_sm20_sqrt_rn_f32_slowpath,($__internal_2_$__cuda_sm3x_div_rn_noftz_f32_slowpath - $__internal_1_$__cuda_sm20_sqrt_rn_f32_slowpath)
$__internal_1_$__cuda_sm20_sqrt_rn_f32_slowpath:
[----:B------:R-:W-:-:S13]  /*1fe0*/  LOP3.LUT P0, RZ, R2, 0x7fffffff, RZ, 0xc0, !PT ;  /* 0x7fffffff02ff7812 */ /* 0x000fda000780c0ff */
[----:B------:R-:W-:Y:S01]  /*1ff0*/  @!P0 IMAD.MOV.U32 R4, RZ, RZ, R2 ;  /* 0x000000ffff048224 */ /* 0x000fe200078e0002 */
[----:B------:R-:W-:Y:S06]  /*2000*/  @!P0 BRA `(.L_x_35) ;  /* 0x0000000000408947 */ /* 0x000fec0003800000 */
[----:B------:R-:W-:-:S13]  /*2010*/  FSETP.GEU.FTZ.AND P0, PT, R2, RZ, PT ;  /* 0x000000ff0200720b */ /* 0x000fda0003f1e000 */
[----:B------:R-:W-:Y:S01]  /*2020*/  @!P0 MOV R4, 0x7fffffff ;  /* 0x7fffffff00048802 */ /* 0x000fe20000000f00 */
[----:B------:R-:W-:Y:S06]  /*2030*/  @!P0 BRA `(.L_x_35) ;  /* 0x0000000000348947 */ /* 0x000fec0003800000 */
[----:B------:R-:W-:-:S13]  /*2040*/  FSETP.GTU.FTZ.AND P0, PT, |R2|, +INF , PT ;  /* 0x7f8000000200780b */ /* 0x000fda0003f1c200 */
[----:B------:R-:W-:Y:S01]  /*2050*/  @P0 FADD.FTZ R4, R2, 1 ;  /* 0x3f80000002040421 */ /* 0x000fe20000010000 */
[----:B------:R-:W-:Y:S06]  /*2060*/  @P0 BRA `(.L_x_35) ;  /* 0x0000000000280947 */ /* 0x000fec0003800000 */
[----:B------:R-:W-:-:S13]  /*2070*/  FSETP.NEU.FTZ.AND P0, PT, |R2|, +INF , PT ;  /* 0x7f8000000200780b */ /* 0x000fda0003f1d200 */
[----:B------:R-:W-:-:S04]  /*2080*/  @P0 FFMA R5, R2, 1.84467440737095516160e+19, RZ ;  /* 0x5f80000002050823 */ /* 0x000fc800000000ff */
[----:B------:R-:W0:Y:S02]  /*2090*/  @P0 MUFU.RSQ R4, R5 ;  /* 0x0000000500040308 */ /* 0x000e240000001400 */
[----:B0-----:R-:W-:Y:S01]  /*20a0*/  @P0 FMUL.FTZ R6, R5, R4 ;  /* 0x0000000405060220 */ /* 0x001fe20000410000 */
[----:B------:R-:W-:Y:S01]  /*20b0*/  @P0 FMUL.FTZ R18, R4, 0.5 ;  /* 0x3f00000004120820 */ /* 0x000fe20000410000 */
[----:B------:R-:W-:Y:S02]  /*20c0*/  @!P0 IMAD.MOV.U32 R4, RZ, RZ, R2 ;  /* 0x000000ffff048224 */ /* 0x000fe400078e0002 */
[----:B------:R-:W-:-:S04]  /*20d0*/  @P0 FADD.FTZ R11, -R6, -RZ ;  /* 0x800000ff060b0221 */ /* 0x000fc80000010100 */
[----:B------:R-:W-:-:S04]  /*20e0*/  @P0 FFMA R11, R6, R11, R5 ;  /* 0x0000000b060b0223 */ /* 0x000fc80000000005 */
[----:B------:R-:W-:-:S04]  /*20f0*/  @P0 FFMA R11, R11, R18, R6 ;  /* 0x000000120b0b0223 */ /* 0x000fc80000000006 */
[----:B------:R-:W-:-:S07]  /*2100*/  @P0 FMUL.FTZ R4, R11, 2.3283064365386962891e-10 ;  /* 0x2f8000000b040820 */ /* 0x000fce0000410000 */
.L_x_35:
[----:B------:R-:W-:Y:S01]  /*2110*/  IMAD.MOV.U32 R2, RZ, RZ, R4 ;  /* 0x000000ffff027224 */ /* 0x000fe200078e0004 */
[----:B------:R-:W-:Y:S01]  /*2120*/  MOV R4, R19 ;  /* 0x0000001300047202 */ /* 0x000fe20000000f00 */
[----:B------:R-:W-:-:S04]  /*2130*/  IMAD.MOV.U32 R5, RZ, RZ, 0x0 ;  /* 0x00000000ff057424 */ /* 0x000fc800078e00ff */
[----:B------:R-:W-:Y:S05]  /*2140*/  RET.REL.NODEC R4 `(_ZN3cub18CUB_300001_SM_10006detail9transform16transform_kernelINS2_10policy_hubILb1EN4cuda3std3__45tupleIJN6thrust24THRUST_300001_SM_1000_NS6detail15normal_iteratorINSA_10device_ptrI6float3EEEEEEEE10policy1000El11ToSphericalNSC_INSD_I6float2EEEEJPSE_EEEvT0_iT1_T2_DpNS2_10kernel_argIT3_EE) ;  /* 0xffffffdc04ac7950 */ /* 0x000fea0003c3ffff */
        .weak           $__internal_2_$__cuda_sm3x_div_rn_noftz_f32_slowpath
        .type           $__internal_2_$__cuda_sm3x_div_rn_noftz_f32_slowpath,@function
        .size           $__internal_2_$__cuda_sm3x_div_rn_noftz_f32_slowpath,(.L_x_135 - $__internal_2_$__cuda_sm3x_div_rn_noftz_f32_slowpath)
$__internal_2_$__cuda_sm3x_div_rn_noftz_f32_slowpath:
[----:B------:R-:W-:Y:S01]  /*2150*/  SHF.R.U32.HI R5, RZ, 0x17, R20 ;  /* 0x00000017ff057819 */ /* 0x000fe20000011614 */
[----:B------:R-:W-:Y:S01]  /*2160*/  BSSY.RECONVERGENT B2, `(.L_x_36) ;  /* 0x0000062000027945 */ /* 0x000fe20003800200 */
[----:B------:R-:W-:Y:S02]  /*2170*/  SHF.R.U32.HI R11, RZ, 0x17, R2 ;  /* 0x00000017ff0b7819 */ /* 0x000fe40000011602 */
[----:B------:R-:W-:Y:S02]  /*2180*/  LOP3.LUT R5, R5, 0xff, RZ, 0xc0, !PT ;  /* 0x000000ff05057812 */ /* 0x000fe400078ec0ff */
[----:B------:R-:W-:-:S03]  /*2190*/  LOP3.LUT R11, R11, 0xff, RZ, 0xc0, !PT ;  /* 0x000000ff0b0b7812 */ /* 0x000fc600078ec0ff */
[----:B------:R-:W-:Y:S01]  /*21a0*/  VIADD R18, R5, 0xffffffff ;  /* 0xffffffff05127836 */ /* 0x000fe20000000000 */
[----:B------:R-:W-:-:S04]  /*21b0*/  IADD3 R19, PT, PT, R11, -0x1, RZ ;  /* 0xffffffff0b137810 */ /* 0x000fc80007ffe0ff */
[----:B------:R-:W-:-:S04]  /*21c0*/  ISETP.GT.U32.AND P0, PT, R18, 0xfd, PT ;  /* 0x000000fd1200780c */ /* 0x000fc80003f04070 */
[----:B------:R-:W-:-:S13]  /*21d0*/  ISETP.GT.U32.OR P0, PT, R19, 0xfd, P0 ;  /* 0x000000fd1300780c */ /* 0x000fda0000704470 */
[----:B------:R-:W-:Y:S01]  /*21e0*/  @!P0 IMAD.MOV.U32 R6, RZ, RZ, RZ ;  /* 0x000000ffff068224 */ /* 0x000fe200078e00ff */
[----:B------:R-:W-:Y:S06]  /*21f0*/  @!P0 BRA `(.L_x_37) ;  /* 0x00000000005c8947 */ /* 0x000fec0003800000 */
[----:B------:R-:W-:Y:S02]  /*2200*/  FSETP.GTU.FTZ.AND P0, PT, |R2|, +INF , PT ;  /* 0x7f8000000200780b */ /* 0x000fe40003f1c200 */
[----:B------:R-:W-:-:S04]  /*2210*/  FSETP.GTU.FTZ.AND P1, PT, |R20|, +INF , PT ;  /* 0x7f8000001400780b */ /* 0x000fc80003f3c200 */
[----:B------:R-:W-:-:S13]  /*2220*/  PLOP3.LUT P0, PT, P0, P1, PT, 0xf8, 0x8f ;  /* 0x00000000008f781c */ /* 0x000fda0000703f70 */
[----:B------:R-:W-:Y:S05]  /*2230*/  @P0 BRA `(.L_x_38) ;  /* 0x00000004004c0947 */ /* 0x000fea0003800000 */
[----:B------:R-:W-:-:S13]  /*2240*/  LOP3.LUT P0, RZ, R20, 0x7fffffff, R2, 0xc8, !PT ;  /* 0x7fffffff14ff7812 */ /* 0x000fda000780c802 */
[----:B------:R-:W-:Y:S05]  /*2250*/  @!P0 BRA `(.L_x_39) ;  /* 0x00000004003c8947 */ /* 0x000fea0003800000 */
[----:B------:R-:W-:Y:S02]  /*2260*/  FSETP.NEU.FTZ.AND P3, PT, |R2|, +INF , PT ;  /* 0x7f8000000200780b */ /* 0x000fe40003f7d200 */
[----:B------:R-:W-:Y:S02]  /*2270*/  FSETP.NEU.FTZ.AND P1, PT, |R20|, +INF , PT ;  /* 0x7f8000001400780b */ /* 0x000fe40003f3d200 */
[----:B------:R-:W-:-:S11]  /*2280*/  FSETP.NEU.FTZ.AND P0, PT, |R2|, +INF , PT ;  /* 0x7f8000000200780b */ /* 0x000fd60003f1d200 */
[----:B------:R-:W-:Y:S05]  /*2290*/  @!P1 BRA !P3, `(.L_x_39) ;  /* 0x00000004002c9947 */ /* 0x000fea0005800000 */
[----:B------:R-:W-:-:S04]  /*22a0*/  LOP3.LUT P3, RZ, R2, 0x7fffffff, RZ, 0xc0, !PT ;  /* 0x7fffffff02ff7812 */ /* 0x000fc8000786c0ff */
[----:B------:R-:W-:-:S13]  /*22b0*/  PLOP3.LUT P1, PT, P1, P3, PT, 0x2f, 0xf2 ;  /* 0x0000000000f2781c */ /* 0x000fda0000f26577 */
[----:B------:R-:W-:Y:S05]  /*22c0*/  @P1 BRA `(.L_x_40) ;  /* 0x0000000400181947 */ /* 0x000fea0003800000 */
[----:B------:R-:W-:-:S04]  /*22d0*/  LOP3.LUT P1, RZ, R20, 0x7fffffff, RZ, 0xc0, !PT ;  /* 0x7fffffff14ff7812 */ /* 0x000fc8000782c0ff */
[----:B------:R-:W-:-:S13]  /*22e0*/  PLOP3.LUT P0, PT, P0, P1, PT, 0x2f, 0xf2 ;  /* 0x0000000000f2781c */ /* 0x000fda0000702577 */
[----:B------:R-:W-:Y:S05]  /*22f0*/  @P0 BRA `(.L_x_41) ;  /* 0x0000000400000947 */ /* 0x000fea0003800000 */
[----:B------:R-:W-:Y:S02]  /*2300*/  ISETP.GE.AND P0, PT, R19, RZ, PT ;  /* 0x000000ff1300720c */ /* 0x000fe40003f06270 */
[----:B------:R-:W-:-:S11]  /*2310*/  ISETP.GE.AND P1, PT, R18, RZ, PT ;  /* 0x000000ff1200720c */ /* 0x000fd60003f26270 */
[----:B------:R-:W-:Y:S01]  /*2320*/  @P0 IMAD.MOV.U32 R6, RZ, RZ, RZ ;  /* 0x000000ffff060224 */ /* 0x000fe200078e00ff */
[----:B------:R-:W-:Y:S01]  /*2330*/  @!P0 MOV R6, 0xffffffc0 ;  /* 0xffffffc000068802 */ /* 0x000fe20000000f00 */
[----:B------:R-:W-:Y:S01]  /*2340*/  @!P0 FFMA R2, R2, 1.84467440737095516160e+19, RZ ;  /* 0x5f80000002028823 */ /* 0x000fe200000000ff */
[----:B------:R-:W-:-:S03]  /*2350*/  @!P1 FFMA R20, R20, 1.84467440737095516160e+19, RZ ;  /* 0x5f80000014149823 */ /* 0x000fc600000000ff */
[----:B------:R-:W-:-:S07]  /*2360*/  @!P1 VIADD R6, R6, 0x40 ;  /* 0x0000004006069836 */ /* 0x000fce0000000000 */
.L_x_37:
[----:B------:R-:W-:Y:S01]  /*2370*/  LEA R19, R5, 0xc0800000, 0x17 ;  /* 0xc080000005137811 */ /* 0x000fe200078eb8ff */
[----:B------:R-:W-:Y:S01]  /*2380*/  BSSY.RECONVERGENT B3, `(.L_x_42) ;  /* 0x0000036000037945 */ /* 0x000fe20003800200 */
[----:B------:R-:W-:-:S03]  /*2390*/  IADD3 R11, PT, PT, R11, -0x7f, RZ ;  /* 0xffffff810b0b7810 */ /* 0x000fc60007ffe0ff */
[----:B------:R-:W-:Y:S02]  /*23a0*/  IMAD.IADD R22, R20, 0x1, -R19 ;  /* 0x0000000114167824 */ /* 0x000fe400078e0a13 */
[C---:B------:R-:W-:Y:S01]  /*23b0*/  IMAD R2, R11.reuse, -0x800000, R2 ;  /* 0xff8000000b027824 */ /* 0x040fe200078e0202 */
[----:B------:R-:W-:Y:S01]  /*23c0*/  IADD3 R11, PT, PT, R11, 0x7f, -R5 ;  /* 0x0000007f0b0b7810 */ /* 0x000fe20007ffe805 */
[----:B------:R-:W0:Y:S01]  /*23d0*/  MUFU.RCP R18, R22 ;  /* 0x0000001600127308 */ /* 0x000e220000001000 */
[----:B------:R-:W-:-:S03]  /*23e0*/  FADD.FTZ R19, -R22, -RZ ;  /* 0x800000ff16137221 */ /* 0x000fc60000010100 */
[----:B------:R-:W-:Y:S02]  /*23f0*/  IMAD.IADD R11, R11, 0x1, R6 ;  /* 0x000000010b0b7824 */ /* 0x000fe400078e0206 */
[----:B0-----:R-:W-:-:S04]  /*2400*/  FFMA R21, R18, R19, 1 ;  /* 0x3f80000012157423 */ /* 0x001fc80000000013 */
[----:B------:R-:W-:-:S04]  /*2410*/  FFMA R21, R18, R21, R18 ;  /* 0x0000001512157223 */ /* 0x000fc80000000012 */
[----:B------:R-:W-:-:S04]  /*2420*/  FFMA R18, R2, R21, RZ ;  /* 0x0000001502127223 */ /* 0x000fc800000000ff */
[----:B------:R-:W-:-:S04]  /*2430*/  FFMA R20, R19, R18, R2 ;  /* 0x0000001213147223 */ /* 0x000fc80000000002 */
[----:B------:R-:W-:-:S04]  /*2440*/  FFMA R20, R21, R20, R18 ;  /* 0x0000001415147223 */ /* 0x000fc80000000012 */
[----:B------:R-:W-:-:S04]  /*2450*/  FFMA R19, R19, R20, R2 ;  /* 0x0000001413137223 */ /* 0x000fc80000000002 */
[----:B------:R-:W-:-:S05]  /*2460*/  FFMA R2, R21, R19, R20 ;  /* 0x0000001315027223 */ /* 0x000fca0000000014 */
[----:B------:R-:W-:-:S04]  /*2470*/  SHF.R.U32.HI R5, RZ, 0x17, R2 ;  /* 0x00000017ff057819 */ /* 0x000fc80000011602 */
[----:B------:R-:W-:-:S05]  /*2480*/  LOP3.LUT R6, R5, 0xff, RZ, 0xc0, !PT ;  /* 0x000000ff05067812 */ /* 0x000fca00078ec0ff */
[----:B------:R-:W-:-:S05]  /*2490*/  IMAD.IADD R5, R6, 0x1, R11 ;  /* 0x0000000106057824 */ /* 0x000fca00078e020b */
[----:B------:R-:W-:-:S04]  /*24a0*/  IADD3 R6, PT, PT, R5, -0x1, RZ ;  /* 0xffffffff05067810 */ /* 0x000fc80007ffe0ff */
[----:B------:R-:W-:-:S13]  /*24b0*/  ISETP.GE.U32.AND P0, PT, R6, 0xfe, PT ;  /* 0x000000fe0600780c */ /* 0x000fda0003f06070 */
[----:B------:R-:W-:Y:S05]  /*24c0*/  @!P0 BRA `(.L_x_43) ;  /* 0x0000000000808947 */ /* 0x000fea0003800000 */
[----:B------:R-:W-:-:S13]  /*24d0*/  ISETP.GT.AND P0, PT, R5, 0xfe, PT ;  /* 0x000000fe0500780c */ /* 0x000fda0003f04270 */
[----:B------:R-:W-:Y:S05]  /*24e0*/  @P0 BRA `(.L_x_44) ;  /* 0x00000000006c0947 */ /* 0x000fea0003800000 */
[----:B------:R-:W-:-:S13]  /*24f0*/  ISETP.GE.AND P0, PT, R5, 0x1, PT ;  /* 0x000000010500780c */ /* 0x000fda0003f06270 */
[----:B------:R-:W-:Y:S05]  /*2500*/  @P0 BRA `(.L_x_45) ;  /* 0x0000000000740947 */ /* 0x000fea0003800000 */
[----:B------:R-:W-:Y:S02]  /*2510*/  ISETP.GE.AND P0, PT, R5, -0x18, PT ;  /* 0xffffffe80500780c */ /* 0x000fe40003f06270 */
[----:B------:R-:W-:-:S11]  /*2520*/  LOP3.LUT R2, R2, 0x80000000, RZ, 0xc0, !PT ;  /* 0x8000000002027812 */ /* 0x000fd600078ec0ff */
[----:B------:R-:W-:Y:S05]  /*2530*/  @!P0 BRA `(.L_x_45) ;  /* 0x0000000000688947 */ /* 0x000fea0003800000 */
[CCC-:B------:R-:W-:Y:S01]  /*2540*/  FFMA.RZ R6, R21.reuse, R19.reuse, R20.reuse ;  /* 0x0000001315067223 */ /* 0x1c0fe2000000c014 */
[CCC-:B------:R-:W-:Y:S01]  /*2550*/  FFMA.RP R11, R21.reuse, R19.reuse, R20.reuse ;  /* 0x00000013150b7223 */ /* 0x1c0fe20000008014 */
[----:B------:R-:W-:Y:S01]  /*2560*/  FFMA.RM R20, R21, R19, R20 ;  /* 0x0000001315147223 */ /* 0x000fe20000004014 */
[C---:B------:R-:W-:Y:S01]  /*2570*/  VIADD R18, R5.reuse, 0x20 ;  /* 0x0000002005127836 */ /* 0x040fe20000000000 */
[C---:B------:R-:W-:Y:S02]  /*2580*/  ISETP.NE.AND P3, PT, R5.reuse, RZ, PT ;  /* 0x000000ff0500720c */ /* 0x040fe40003f65270 */
[----:B------:R-:W-:Y:S02]  /*2590*/  LOP3.LUT R6, R6, 0x7fffff, RZ, 0xc0, !PT ;  /* 0x007fffff06067812 */ /* 0x000fe400078ec0ff */
[----:B------:R-:W-:Y:S01]  /*25a0*/  ISETP.NE.AND P1, PT, R5, RZ, PT ;  /* 0x000000ff0500720c */ /* 0x000fe20003f25270 */
[----:B------:R-:W-:Y:S01]  /*25b0*/  IMAD.MOV R5, RZ, RZ, -R5 ;  /* 0x000000ffff057224 */ /* 0x000fe200078e0a05 */
[----:B------:R-:W-:-:S02]  /*25c0*/  LOP3.LUT R19, R6, 0x800000, RZ, 0xfc, !PT ;  /* 0x0080000006137812 */ /* 0x000fc400078efcff */
[----:B------:R-:W-:Y:S02]  /*25d0*/  FSETP.NEU.FTZ.AND P0, PT, R11, R20, PT ;  /* 0x000000140b00720b */ /* 0x000fe40003f1d000 */
[----:B------:R-:W-:Y:S02]  /*25e0*/  SHF.L.U32 R18, R19, R18, RZ ;  /* 0x0000001213127219 */ /* 0x000fe400000006ff */
[----:B------:R-:W-:Y:S02]  /*25f0*/  SEL R6, R5, RZ, P3 ;  /* 0x000000ff05067207 */ /* 0x000fe40001800000 */
[----:B------:R-:W-:Y:S02]  /*2600*/  ISETP.NE.AND P1, PT, R18, RZ, P1 ;  /* 0x000000ff1200720c */ /* 0x000fe40000f25270 */
[----:B------:R-:W-:Y:S02]  /*2610*/  SHF.R.U32.HI R6, RZ, R6, R19 ;  /* 0x00000006ff067219 */ /* 0x000fe40000011613 */
[----:B------:R-:W-:-:S02]  /*2620*/  PLOP3.LUT P0, PT, P0, P1, PT, 0xf8, 0x8f ;  /* 0x00000000008f781c */ /* 0x000fc40000703f70 */
[----:B------:R-:W-:Y:S02]  /*2630*/  SHF.R.U32.HI R5, RZ, 0x1, R6 ;  /* 0x00000001ff057819 */ /* 0x000fe40000011606 */
[----:B------:R-:W-:-:S04]  /*2640*/  SEL R18, RZ, 0x1, !P0 ;  /* 0x00000001ff127807 */ /* 0x000fc80004000000 */
[----:B------:R-:W-:-:S04]  /*2650*/  LOP3.LUT R11, R18, 0x1, R5, 0xf8, !PT ;  /* 0x00000001120b7812 */ /* 0x000fc800078ef805 */
[----:B------:R-:W-:-:S04]  /*2660*/  LOP3.LUT R6, R11, R6, RZ, 0xc0, !PT ;  /* 0x000000060b067212 */ /* 0x000fc800078ec0ff */
[----:B------:R-:W-:-:S04]  /*2670*/  IADD3 R5, PT, PT, R5, R6, RZ ;  /* 0x0000000605057210 */ /* 0x000fc80007ffe0ff */
[----:B------:R-:W-:Y:S01]  /*2680*/  LOP3.LUT R2, R5, R2, RZ, 0xfc, !PT ;  /* 0x0000000205027212 */ /* 0x000fe200078efcff */
[----:B------:R-:W-:Y:S06]  /*2690*/  BRA `(.L_x_45) ;  /* 0x0000000000107947 */ /* 0x000fec0003800000 */
.L_x_44:
[----:B------:R-:W-:-:S04]  /*26a0*/  LOP3.LUT R2, R2, 0x80000000, RZ, 0xc0, !PT ;  /* 0x8000000002027812 */ /* 0x000fc800078ec0ff */
[----:B------:R-:W-:Y:S01]  /*26b0*/  LOP3.LUT R2, R2, 0x7f800000, RZ, 0xfc, !PT ;  /* 0x7f80000002027812 */ /* 0x000fe200078efcff */
[----:B------:R-:W-:Y:S06]  /*26c0*/  BRA `(.L_x_45) ;  /* 0x0000000000047947 */ /* 0x000fec0003800000 */
.L_x_43:
[----:B------:R-:W-:-:S07]  /*26d0*/  IMAD R2, R11, 0x800000, R2 ;  /* 0x008000000b027824 */ /* 0x000fce00078e0202 */
.L_x_45:
[----:B------:R-:W-:Y:S05]  /*26e0*/  BSYNC.RECONVERGENT B3 ;  /* 0x0000000000037941 */ /* 0x000fea0003800200 */
.L_x_42:
[----:B------:R-:W-:Y:S05]  /*26f0*/  BRA `(.L_x_46) ;  /* 0x0000000000207947 */ /* 0x000fea0003800000 */
.L_x_41:
[----:B------:R-:W-:-:S04]  /*2700*/  LOP3.LUT R2, R20, 0x80000000, R2, 0x48, !PT ;  /* 0x8000000014027812 */ /* 0x000fc800078e4802 */
[----:B------:R-:W-:Y:S01]  /*2710*/  LOP3.LUT R2, R2, 0x7f800000, RZ, 0xfc, !PT ;  /* 0x7f80000002027812 */ /* 0x000fe200078efcff */
[----:B------:R-:W-:Y:S06]  /*2720*/  BRA `(.L_x_46) ;  /* 0x0000000000147947 */ /* 0x000fec0003800000 */
.L_x_40:
[----:B------:R-:W-:Y:S01]  /*2730*/  LOP3.LUT R2, R20, 0x80000000, R2, 0x48, !PT ;  /* 0x8000000014027812 */ /* 0x000fe200078e4802 */
[----:B------:R-:W-:Y:S06]  /*2740*/  BRA `(.L_x_46) ;  /* 0x00000000000c7947 */ /* 0x000fec0003800000 */
.L_x_39:
[----:B------:R-:W0:Y:S01]  /*2750*/  MUFU.RSQ R2, -QNAN ;  /* 0xffc0000000027908 */ /* 0x000e220000001400 */
[----:B------:R-:W-:Y:S05]  /*2760*/  BRA `(.L_x_46) ;  /* 0x0000000000047947 */ /* 0x000fea0003800000 */
.L_x_38:
[----:B------:R-:W-:-:S07]  /*2770*/  FADD.FTZ R2, R2, R20 ;  /* 0x0000001402027221 */ /* 0x000fce0000010000 */
.L_x_46:
[----:B------:R-:W-:Y:S05]  /*2780*/  BSYNC.RECONVERGENT B2 ;  /* 0x0000000000027941 */ /* 0x000fea0003800200 */
.L_x_36:
[----:B------:R-:W-:-:S04]  /*2790*/  HFMA2 R5, -RZ, RZ, 0, 0 ;  /* 0x00000000ff057431 */ /* 0x000fc800000001ff */
[----:B0-----:R-:W-:Y:S05]  /*27a0*/  RET.REL.NODEC R4 `(_ZN3cub18CUB_300001_SM_10006detail9transform16transform_kernelINS2_10policy_hubILb1EN4cuda3std3__45tupleIJN6thrust24THRUST_300001_SM_1000_NS6detail15normal_iteratorINSA_10device_ptrI6float3EEEEEEEE10policy1000El11ToSphericalNSC_INSD_I6float2EEEEJPSE_EEEvT0_iT1_T2_DpNS2_10kernel_argIT3_EE) ;  /* 0xffffffd804147950 */ /* 0x001fea0003c3ffff */
.L_x_47:
[----:B------:R-:W-:-:S00]  /*27b0*/  BRA `(.L_x_47) ;  /* 0xfffffffc00fc7947 */ /* 0x000fc0000383ffff */
[----:B------:R-:W-:-:S00]  /*27c0*/  NOP ;  /* 0x0000000000007918 */ /* 0x000fc00000000000 */
        /* <DEDUP_REMOVED lines=11> */
.L_x_135:


//--------------------- .text._ZN3cub18CUB_300001_SM_10006detail9transform16transform_kernelINS2_10policy_hubILb1EN4cuda3std3__45tupleIJN6thrust24THRUST_300001_SM_1000_NS6detail15normal_iteratorINSA_10device_ptrI6float3EEEEEEEE10policy1000Ei11ToSphericalNSC_INSD_I6float2EEEEJPSE_EEEvT0_iT1_T2_DpNS2_10kernel_argIT3_EE --------------------------
	.section	.text._ZN3cub18CUB_300001_SM_10006detail9transform16transform_kernelINS2_10policy_hubILb1EN4cuda3std3__45tupleIJN6thrust24THRUST_300001_SM_1000_NS6detail15normal_iteratorINSA_10device_ptrI6float3EEEEEEEE10policy1000Ei11ToSphericalNSC_INSD_I6float2EEEEJPSE_EEEvT0_iT1_T2_DpNS2_10kernel_argIT3_EE,"ax",@progbits
	.align	128
        .global         _ZN3cub18CUB_300001_SM_10006detail9transform16transform_kernelINS2_10policy_hubILb1EN4cuda3std3__45tupleIJN6thrust24THRUST_300001_SM_1000_NS6detail15normal_iteratorINSA_10device_ptrI6float3EEEEEEEE10policy1000Ei11ToSphericalNSC_INSD_I6float2EEEEJPSE_EEEvT0_iT1_T2_DpNS2_10kernel_argIT3_EE
        .type           _ZN3cub18CUB_300001_SM_10006detail9transform16transform_kernelINS2_10policy_hubILb1EN4cuda3std3__45tupleIJN6thrust24THRUST_300001_SM_1000_NS6detail15normal_iteratorINSA_10device_ptrI6float3EEEEEEEE10policy1000Ei11ToSphericalNSC_INSD_I6float2EEEEJPSE_EEEvT0_iT1_T2_DpNS2_10kernel_argIT3_EE,@function
        .size           _ZN3cub18CUB_300001_SM_10006detail9transform16transform_kernelINS2_10policy_hubILb1EN4cuda3std3__45tupleIJN6thrust24THRUST_300001_SM_1000_NS6detail15normal_iteratorINSA_10device_ptrI6float3EEEEEEEE10policy1000Ei11ToSphericalNSC_INSD_I6float2EEEEJPSE_EEEvT0_iT1_T2_DpNS2_10kernel_argIT3_EE,(.L_x_138 - _ZN3cub18CUB_300001_SM_10006detail9transform16transform_kernelINS2_10policy_hubILb1EN4cuda3std3__45tupleIJN6thrust24THRUST_300001_SM_1000_NS6detail15normal_iteratorINSA_10device_ptrI6float3EEEEEEEE10policy1000Ei11ToSphericalNSC_INSD_I6float2EEEEJPSE_EEEvT0_iT1_T2_DpNS2_10kernel_argIT3_EE)
        .other          _ZN3cub18CUB_300001_SM_10006detail9transform16transform_kernelINS2_10policy_hubILb1EN4cuda3std3__45tupleIJN6thrust24THRUST_300001_SM_1000_NS6detail15normal_iteratorINSA_10device_ptrI6float3EEEEEEEE10policy1000Ei11ToSphericalNSC_INSD_I6float2EEEEJPSE_EEEvT0_iT1_T2_DpNS2_10kernel_argIT3_EE,@"STO_CUDA_ENTRY STV_DEFAULT"
_ZN3cub18CUB_300001_SM_10006detail9transform16transform_kernelINS2_10policy_hubILb1EN4cuda3std3__45tupleIJN6thrust24THRUST_300001_SM_1000_NS6detail15normal_iteratorINSA_10device_ptrI6float3EEEEEEEE10policy1000Ei11ToSphericalNSC_INSD_I6float2EEEEJPSE_EEEvT0_iT1_T2_DpNS2_10kernel_argIT3_EE:
.text._ZN3cub18CUB_300001_SM_10006detail9transform16transform_kernelINS2_10policy_hubILb1EN4cuda3std3__45tupleIJN6thrust24THRUST_300001_SM_1000_NS6detail15normal_iteratorINSA_10device_ptrI6float3EEEEEEEE10policy1000Ei11ToSphericalNSC_INSD_I6float2EEEEJPSE_EEEvT0_iT1_T2_DpNS2_10kernel_argIT3_EE:
[----:B------:R-:W-:Y:S08]  /*0000*/  LDC R1, c[0x0][0x37c] ;  /* 0x0000df00ff017b82 */ /* 0x000ff00000000800 */
[----:B------:R-:W0:Y:S01]  /*0010*/  S2UR UR8, SR_CTAID.X ;  /* 0x00000000000879c3 */ /* 0x000e220000002500 */
[----:B------:R-:W1:Y:S01]  /*0020*/  LDCU.64 UR10, c[0x0][0x380] ;  /* 0x00007000ff0a77ac */ /* 0x000e620008000a00 */
[----:B------:R-:W2:Y:S01]  /*0030*/  S2R R3, SR_TID.X ;  /* 0x0000000000037919 */ /* 0x000ea20000002100 */
[----:B------:R-:W-:Y:S01]  /*0040*/  BSSY.RECONVERGENT B0, `(.L_x_48) ;  /* 0x0000015000007945 */ /* 0x000fe20003800200 */
[----:B------:R-:W3:Y:S01]  /*0050*/  LDCU.64 UR12, c[0x0][0x358] ;  /* 0x00006b00ff0c77ac */ /* 0x000ee20008000a00 */
[----:B-1----:R-:W-:-:S04]  /*0060*/  USHF.L.U32 UR5, UR11, 0x7, URZ ;  /* 0x000000070b057899 */ /* 0x002fc800080006ff */
[----:B0-----:R-:W-:-:S04]  /*0070*/  UIMAD UR8, UR5, UR8, URZ ;  /* 0x00000008050872a4 */ /* 0x001fc8000f8e02ff */
[----:B------:R-:W-:-:S04]  /*0080*/  UIADD3 UR4, UPT, UPT, -UR8, UR10, URZ ;  /* 0x0000000a08047290 */ /* 0x000fc8000fffe1ff */
[----:B------:R-:W-:Y:S01]  /*0090*/  UISETP.LT.AND UP0, UPT, UR5, UR4, UPT ;  /* 0x000000040500728c */ /* 0x000fe2000bf01270 */
[----:B--2---:R-:W-:-:S03]  /*00a0*/  IMAD.SHL.U32 R0, R3, 0x80, RZ ;  /* 0x0000008003007824 */ /* 0x004fc600078e00ff */
[----:B------:R-:W-:-:S04]  /*00b0*/  USEL UR9, UR5, UR4, UP0 ;  /* 0x0000000405097287 */ /* 0x000fc80008000000 */
[----:B------:R-:W-:-:S06]  /*00c0*/  UIMAD UR6, UR9, 0xc, URZ ;  /* 0x0000000c090678a4 */ /* 0x000fcc000f8e02ff */
[----:B------:R-:W-:-:S13]  /*00d0*/  ISETP.GE.AND P0, PT, R0, UR6, PT ;  /* 0x0000000600007c0c */ /* 0x000fda000bf06270 */
[----:B---3--:R-:W-:Y:S05]  /*00e0*/  @P0 BRA `(.L_x_49) ;  /* 0x0000000000280947 */ /* 0x008fea0003800000 */
[----:B------:R-:W0:Y:S01]  /*00f0*/  LDC.64 R4, c[0x0][0x398] ;  /* 0x0000e600ff047b82 */ /* 0x000e220000000a00 */
[----:B------:R-:W-:Y:S02]  /*0100*/  IMAD.U32 R7, RZ, RZ, UR8 ;  /* 0x00000008ff077e24 */ /* 0x000fe4000f8e00ff */
[----:B0-----:R-:W-:-:S04]  /*0110*/  IMAD.WIDE.U32 R4, R3, 0x80, R4 ;  /* 0x0000008003047825 */ /* 0x001fc800078e0004 */
[----:B------:R-:W-:-:S07]  /*0120*/  IMAD.WIDE R4, R7, 0xc, R4 ;  /* 0x0000000c07047825 */ /* 0x000fce00078e0204 */
.L_x_50:
[----:B------:R-:W-:Y:S01]  /*0130*/  IADD3 R0, PT, PT, R0, 0x4000, RZ ;  /* 0x0000400000007810 */ /* 0x000fe20007ffe0ff */
[----:B------:R0:W-:Y:S03]  /*0140*/  CCTL.E.PF2 [R4] ;  /* 0x000000000400798f */ /* 0x0001e60000800100 */
[----:B------:R-:W-:Y:S02]  /*0150*/  ISETP.GE.AND P0, PT, R0, UR6, PT ;  /* 0x0000000600007c0c */ /* 0x000fe4000bf06270 */
[----:B0-----:R-:W-:-:S05]  /*0160*/  IADD3 R4, P1, PT, R4, 0x4000, RZ ;  /* 0x0000400004047810 */ /* 0x001fca0007f3e0ff */
[----:B------:R-:W-:-:S06]  /*0170*/  IMAD.X R5, RZ, RZ, R5, P1 ;  /* 0x000000ffff057224 */ /* 0x000fcc00008e0605 */
[----:B------:R-:W-:Y:S05]  /*0180*/  @!P0 BRA `(.L_x_50) ;  /* 0xfffffffc00e88947 */ /* 0x000fea000383ffff */
.L_x_49:
[----:B------:R-:W-:Y:S05]  /*0190*/  BSYNC.RECONVERGENT B0 ;  /* 0x0000000000007941 */ /* 0x000fea0003800200 */
.L_x_48:
[----:B------:R-:W-:Y:S01]  /*01a0*/  UISETP.GT.AND UP0, UPT, UR5, UR4, UPT ;  /* 0x000000040500728c */ /* 0x000fe2000bf04270 */
[----:B------:R-:W-:-:S08]  /*01b0*/  UMOV UR14, 0x54442d18 ;  /* 0x54442d18000e7882 */ /* 0x000fd00000000000 */
[----:B------:R-:W-:Y:S05]  /*01c0*/  BRA.U UP0, `(.L_x_51) ;  /* 0x0000000900d87547 */ /* 0x000fea000b800000 */
[----:B------:R-:W-:-:S06]  /*01d0*/  UISETP.GE.AND UP0, UPT, UR11, 0x1, UPT ;  /* 0x000000010b00788c */ /* 0x000fcc000bf06270 */
[----:B------:R-:W-:-:S13]  /*01e0*/  PLOP3.LUT P0, PT, PT, PT, UP0, 0x80, 0x8 ;  /* 0x000000000008781c */ /* 0x000fda0003f0f008 */
[----:B------:R-:W-:Y:S05]  /*01f0*/  @!P0 EXIT ;  /* 0x000000000000894d */ /* 0x000fea0003800000 */
[----:B------:R-:W0:Y:S01]  /*0200*/  LDCU.64 UR16, c[0x0][0x388] ;  /* 0x00007100ff1077ac */ /* 0x000e220008000a00 */
[----:B------:R-:W1:Y:S01]  /*0210*/  LDCU.128 UR4, c[0x0][0x390] ;  /* 0x00007200ff0477ac */ /* 0x000e620008000c00 */
[----:B0-----:R-:W0:Y:S01]  /*0220*/  F2F.F64.F32 R16, UR16 ;  /* 0x0000001000107d10 */ /* 0x001e220008201800 */
[----:B-1----:R-:W-:Y:S02]  /*0230*/  UIMAD.WIDE UR6, UR8, 0xc, UR6 ;  /* 0x0000000c080678a5 */ /* 0x002fe4000f8e0206 */
[----:B------:R-:W-:-:S05]  /*0240*/  UIMAD.WIDE UR4, UR8, 0x8, UR4 ;  /* 0x00000008080478a5 */ /* 0x000fca000f8e0204 */
[----:B------:R-:W1:Y:S01]  /*0250*/  F2F.F64.F32 R14, UR17 ;  /* 0x00000011000e7d10 */ /* 0x000e620008201800 */
[----:B------:R-:W-:Y:S02]  /*0260*/  UIADD3 UR10, UP0, UPT, UR6, 0x8, URZ ;  /* 0x00000008060a7890 */ /* 0x000fe4000ff1e0ff */
[----:B------:R-:W-:Y:S02]  /*0270*/  UIADD3 UR6, UPT, UPT, -UR11, URZ, URZ ;  /* 0x000000ff0b067290 */ /* 0x000fe4000fffe1ff */
[----:B------:R-:W-:-:S12]  /*0280*/  UIADD3.X UR9, UPT, UPT, URZ, UR7, URZ, UP0, !UPT ;  /* 0x00000007ff097290 */ /* 0x000fd800087fe4ff */
.L_x_63:
[----:B------:R-:W-:Y:S01]  /*0290*/  MOV R5, UR9 ;  /* 0x0000000900057c02 */ /* 0x000fe20008000f00 */
[----:B------:R-:W-:-:S04]  /*02a0*/  IMAD.U32 R4, RZ, RZ, UR10 ;  /* 0x0000000aff047e24 */ /* 0x000fc8000f8e00ff */
[----:B------:R-:W-:-:S05]  /*02b0*/  IMAD.WIDE R4, R3, 0xc, R4 ;  /* 0x0000000c03047825 */ /* 0x000fca00078e0204 */
[----:B------:R-:W2:Y:S04]  /*02c0*/  LDG.E R10, desc[UR12][R4.64+-0x4] ;  /* 0xfffffc0c040a7981 */ /* 0x000ea8000c1e1900 */
[----:B0-----:R-:W3:Y:S04]  /*02d0*/  LDG.E R9, desc[UR12][R4.64+-0x8] ;  /* 0xfffff80c04097981 */ /* 0x001ee8000c1e1900 */
[----:B------:R-:W4:Y:S01]  /*02e0*/  LDG.E R0, desc[UR12][R4.64] ;  /* 0x0000000c04007981 */ /* 0x000f22000c1e1900 */
[----:B------:R-:W-:Y:S01]  /*02f0*/  IMAD.MOV.U32 R12, RZ, RZ, 0x8 ;  /* 0x00000008ff0c7424 */ /* 0x000fe200078e00ff */
[----:B------:R-:W-:Y:S03]  /*0300*/  BSSY.RECONVERGENT B0, `(.L_x_52) ;  /* 0x0000012000007945 */ /* 0x000fe60003800200 */
[----:B------:R-:W-:-:S04]  /*0310*/  IMAD.WIDE R12, R3, R12, UR4 ;  /* 0x00000004030c7e25 */ /* 0x000fc8000f8e020c */
[----:B--2---:R-:W-:-:S04]  /*0320*/  FMUL R2, R10, R10 ;  /* 0x0000000a0a027220 */ /* 0x004fc80000400000 */
[----:B---3--:R-:W-:-:S04]  /*0330*/  FFMA R7, R9, R9, R2 ;  /* 0x0000000909077223 */ /* 0x008fc80000000002 */
[----:B----4-:R-:W-:-:S04]  /*0340*/  FFMA R6, R0, R0, R7 ;  /* 0x0000000000067223 */ /* 0x010fc80000000007 */
[----:B------:R-:W-:Y:S01]  /*0350*/  VIADD R2, R6, 0xf3000000 ;  /* 0xf300000006027836 */ /* 0x000fe20000000000 */
[----:B------:R2:W3:Y:S04]  /*0360*/  MUFU.RSQ R11, R6 ;  /* 0x00000006000b7308 */ /* 0x0004e80000001400 */
[----:B------:R-:W-:-:S13]  /*0370*/  ISETP.GT.U32.AND P0, PT, R2, 0x727fffff, PT ;  /* 0x727fffff0200780c */ /* 0x000fda0003f04070 */
[----:B--23--:R-:W-:Y:S05]  /*0380*/  @!P0 BRA `(.L_x_53) ;  /* 0x0000000000148947 */ /* 0x00cfea0003800000 */
[----:B------:R-:W-:Y:S02]  /*0390*/  MOV R2, R6 ;  /* 0x0000000600027202 */ /* 0x000fe40000000f00 */
[----:B------:R-:W-:-:S07]  /*03a0*/  MOV R19, 0x3c0 ;  /* 0x000003c000137802 */ /* 0x000fce0000000f00 */
[----:B01----:R-:W-:Y:S05]  /*03b0*/  CALL.REL.NOINC `($__internal_4_$__cuda_sm20_sqrt_rn_f32_slowpath) ;  /* 0x0000001800b87944 */ /* 0x003fea0003c00000 */
[----:B------:R-:W-:Y:S01]  /*03c0*/  IMAD.MOV.U32 R7, RZ, RZ, R2 ;  /* 0x000000ffff077224 */ /* 0x000fe200078e0002 */
[----:B------:R-:W-:Y:S06]  /*03d0*/  BRA `(.L_x_54) ;  /* 0x0000000000107947 */ /* 0x000fec0003800000 */
.L_x_53:
[----:B------:R-:W-:Y:S01]  /*03e0*/  FMUL.FTZ R7, R6, R11 ;  /* 0x0000000b06077220 */ /* 0x000fe20000410000 */
[----:B------:R-:W-:-:S03]  /*03f0*/  FMUL.FTZ R4, R11, 0.5 ;  /* 0x3f0000000b047820 */ /* 0x000fc60000410000 */
[----:B------:R-:W-:-:S04]  /*0400*/  FFMA R2, -R7, R7, R6 ;  /* 0x0000000707027223 */ /* 0x000fc80000000106 */
[----:B------:R-:W-:-:S07]  /*0410*/  FFMA R7, R2, R4, R7 ;  /* 0x0000000402077223 */ /* 0x000fce0000000007 */
.L_x_54:
[----:B------:R-:W-:Y:S05]  /*0420*/  BSYNC.RECONVERGENT B0 ;  /* 0x0000000000007941 */ /* 0x000fea0003800200 */
.L_x_52:
        /* <DEDUP_REMOVED lines=12> */
[----:B------:R-:W-:Y:S01]  /*04f0*/  IMAD.MOV.U32 R20, RZ, RZ, R8 ;  /* 0x000000ffff147224 */ /* 0x000fe200078e0008 */
[----:B------:R-:W-:-:S07]  /*0500*/  MOV R4, 0x520 ;  /* 0x0000052000047802 */ /* 0x000fce0000000f00 */
[----:B01----:R-:W-:Y:S05]  /*0510*/  CALL.REL.NOINC `($__internal_5_$__cuda_sm3x_div_rn_noftz_f32_slowpath) ;  /* 0x0000001800bc7944 */ /* 0x003fea0003c00000 */
[----:B------:R-:W-:-:S07]  /*0520*/  MOV R4, R2 ;  /* 0x0000000200047202 */ /* 0x000fce0000000f00 */
.L_x_56:
[----:B------:R-:W-:Y:S05]  /*0530*/  BSYNC.RECONVERGENT B0 ;  /* 0x0000000000007941 */ /* 0x000fea0003800200 */
.L_x_55:
[----:B------:R-:W-:Y:S02]  /*0540*/  IMAD.MOV.U32 R5, RZ, RZ, 0x3b33710b ;  /* 0x3b33710bff057424 */ /* 0x000fe400078e00ff */
[----:B------:R-:W-:Y:S01]  /*0550*/  FMUL R2, R4, R4 ;  /* 0x0000000404027220 */ /* 0x000fe20000400000 */
[----:B------:R-:W-:Y:S01]  /*0560*/  IMAD.MOV.U32 R18, RZ, RZ, 0x3f6ee581 ;  /* 0x3f6ee581ff127424 */ /* 0x000fe200078e00ff */
[----:B------:R-:W2:Y:S01]  /*0570*/  MUFU.RCP R6, R7 ;  /* 0x0000000700067308 */ /* 0x000ea20000001000 */
        /* <DEDUP_REMOVED lines=15> */
[----:B------:R-:W-:Y:S01]  /*0670*/  HFMA2 R2, -RZ, RZ, 2.04296875, -15.78125 ;  /* 0x4016cbe4ff027431 */ /* 0x000fe200000001ff */
[----:B------:R-:W-:Y:S02]  /*0680*/  FSEL R5, R5, -R5, P2 ;  /* 0x8000000505057208 */ /* 0x000fe40001000000 */
[----:B------:R-:W-:Y:S01]  /*0690*/  FSETP.NEU.AND P2, PT, R8, RZ, PT ;  /* 0x000000ff0800720b */ /* 0x000fe20003f4d000 */
[----:B------:R-:W-:Y:S02]  /*06a0*/  FADD R8, |R9|, |R10| ;  /* 0x4000000a09087221 */ /* 0x000fe40000000200 */
[----:B------:R-:W-:Y:S01]  /*06b0*/  @!P0 FFMA R11, R4, 1.6832555532455444336, R5 ;  /* 0x3fd774eb040b8823 */ /* 0x000fe20000000005 */
[----:B--2---:R-:W-:Y:S01]  /*06c0*/  FFMA R5, R6, -R7, 1 ;  /* 0x3f80000006057423 */ /* 0x004fe20000000807 */
[----:B------:R-:W-:Y:S01]  /*06d0*/  @!P1 FSEL R11, R2, 0.78539818525314331055, !P0 ;  /* 0x3f490fdb020b9808 */ /* 0x000fe20004000000 */
[----:B------:R-:W2:Y:S02]  /*06e0*/  FCHK P1, R0, R7 ;  /* 0x0000000700007302 */ /* 0x000ea40000020000 */
[----:B------:R-:W-:-:S04]  /*06f0*/  FFMA R5, R6, R5, R6 ;  /* 0x0000000506057223 */ /* 0x000fc80000000006 */
[----:B------:R-:W-:Y:S01]  /*0700*/  FFMA R2, R0, R5, RZ ;  /* 0x0000000500027223 */ /* 0x000fe200000000ff */
[----:B------:R-:W-:Y:S02]  /*0710*/  @!P2 FSEL R11, RZ, 3.1415927410125732422, P0 ;  /* 0x40490fdbff0ba808 */ /* 0x000fe40000000000 */
[----:B------:R-:W-:Y:S01]  /*0720*/  FSETP.NAN.AND P0, PT, R8, R8, PT ;  /* 0x000000080800720b */ /* 0x000fe20003f08000 */
[----:B------:R-:W-:Y:S01]  /*0730*/  FFMA R4, R2, -R7, R0 ;  /* 0x8000000702047223 */ /* 0x000fe20000000000 */
[----:B------:R-:W-:-:S03]  /*0740*/  LOP3.LUT R11, R11, 0x80000000, R10, 0xb8, !PT ;  /* 0x800000000b0b7812 */ /* 0x000fc600078eb80a */
[----:B------:R-:W-:Y:S01]  /*0750*/  FFMA R2, R5, R4, R2 ;  /* 0x0000000405027223 */ /* 0x000fe20000000002 */
[----:B------:R-:W-:Y:S01]  /*0760*/  FSEL R8, R8, R11, P0 ;  /* 0x0000000b08087208 */ /* 0x000fe20000000000 */
[----:B--2---:R-:W-:Y:S06]  /*0770*/  @!P1 BRA `(.L_x_58) ;  /* 0x0000000000109947 */ /* 0x004fec0003800000 */
[----:B------:R-:W-:Y:S01]  /*0780*/  IMAD.MOV.U32 R2, RZ, RZ, R0 ;  /* 0x000000ffff027224 */ /* 0x000fe200078e0000 */
[----:B------:R-:W-:Y:S01]  /*0790*/  MOV R4, 0x7c0 ;  /* 0x000007c000047802 */ /* 0x000fe20000000f00 */
[----:B------:R-:W-:-:S07]  /*07a0*/  IMAD.MOV.U32 R20, RZ, RZ, R7 ;  /* 0x000000ffff147224 */ /* 0x000fce00078e0007 */
[----:B01----:R-:W-:Y:S05]  /*07b0*/  CALL.REL.NOINC `($__internal_5_$__cuda_sm3x_div_rn_noftz_f32_slowpath) ;  /* 0x0000001800147944 */ /* 0x003fea0003c00000 */
.L_x_58:
[----:B------:R-:W-:Y:S05]  /*07c0*/  BSYNC.RECONVERGENT B0 ;  /* 0x0000000000007941 */ /* 0x000fea0003800200 */
.L_x_57:
[----:B------:R-:W2:Y:S01]  /*07d0*/  MUFU.RCP64H R7, 6.283184051513671875 ;  /* 0x401921fb00077908 */ /* 0x000ea20000001800 */
[----:B------:R-:W-:Y:S01]  /*07e0*/  MOV R5, 0x3f000000 ;  /* 0x3f00000000057802 */ /* 0x000fe20000000f00 */
[----:B------:R-:W-:Y:S02]  /*07f0*/  HFMA2 R6, -RZ, RZ, 0, 5.9604644775390625e-08 ;  /* 0x00000001ff067431 */ /* 0x000fe400000001ff */
[----:B------:R-:W-:Y:S01]  /*0800*/  IMAD.MOV.U32 R4, RZ, RZ, 0x54442d18 ;  /* 0x54442d18ff047424 */ /* 0x000fe200078e00ff */
[C---:B------:R-:W-:Y:S01]  /*0810*/  FSETP.NEU.AND P1, PT, |R2|.reuse, 1, PT ;  /* 0x3f8000000200780b */ /* 0x040fe20003f2d200 */
[----:B------:R-:W-:Y:S01]  /*0820*/  UMOV UR16, 0x54442d18 ;  /* 0x54442d1800107882 */ /* 0x000fe20000000000 */
[C---:B------:R-:W-:Y:S01]  /*0830*/  FFMA R0, |R2|.reuse, -R5, 0.5 ;  /* 0x3f00000002007423 */ /* 0x040fe20000000a05 */
[----:B------:R-:W-:Y:S01]  /*0840*/  IMAD.MOV.U32 R5, RZ, RZ, 0x401921fb ;  /* 0x401921fbff057424 */ /* 0x000fe200078e00ff */
[----:B------:R-:W-:Y:S01]  /*0850*/  FSETP.GT.AND P0, PT, |R2|, 0.56000000238418579102, PT ;  /* 0x3f0f5c290200780b */ /* 0x000fe20003f04200 */
[----:B------:R-:W-:Y:S01]  /*0860*/  UMOV UR17, 0x400921fb ;  /* 0x400921fb00117882 */ /* 0x000fe20000000000 */
[----:B------:R-:W3:Y:S01]  /*0870*/  MUFU.RSQ R9, R0 ;  /* 0x0000000000097308 */ /* 0x000ee20000001400 */
[----:B------:R-:W-:Y:S02]  /*0880*/  BSSY.RECONVERGENT B0, `(.L_x_59) ;  /* 0x0000029000007945 */ /* 0x000fe40003800200 */
[----:B--2---:R-:W-:-:S08]  /*0890*/  DFMA R10, R6, -R4, 1 ;  /* 0x3ff00000060a742b */ /* 0x004fd00000000804 */
[----:B------:R-:W-:Y:S01]  /*08a0*/  DFMA R10, R10, R10, R10 ;  /* 0x0000000a0a0a722b */ /* 0x000fe2000000000a */
[----:B---3--:R-:W-:Y:S01]  /*08b0*/  FMUL R18, R0, R9 ;  /* 0x0000000900127220 */ /* 0x008fe20000400000 */
[----:B------:R-:W-:Y:S02]  /*08c0*/  FMUL R19, R9, -0.5 ;  /* 0xbf00000009137820 */ /* 0x000fe40000400000 */
[----:B------:R-:W2:Y:S02]  /*08d0*/  F2F.F64.F32 R8, R8 ;  /* 0x0000000800087310 */ /* 0x000ea40000201800 */
[C---:B------:R-:W-:Y:S02]  /*08e0*/  FFMA R19, R18.reuse, R19, 0.5 ;  /* 0x3f00000012137423 */ /* 0x040fe40000000013 */
[----:B------:R-:W-:Y:S02]  /*08f0*/  DFMA R6, R6, R10, R6 ;  /* 0x0000000a0606722b */ /* 0x000fe40000000006 */
[----:B------:R-:W-:-:S06]  /*0900*/  FFMA R19, R18, R19, R18 ;  /* 0x0000001312137223 */ /* 0x000fcc0000000012 */
[----:B------:R-:W-:Y:S01]  /*0910*/  DFMA R10, R6, -R4, 1 ;  /* 0x3ff00000060a742b */ /* 0x000fe20000000804 */
[----:B------:R-:W-:Y:S02]  /*0920*/  FSEL R19, R19, RZ, P1 ;  /* 0x000000ff13137208 */ /* 0x000fe40000800000 */
[----:B------:R-:W-:Y:S02]  /*0930*/  FSETP.GT.AND P1, PT, R2, 0.56000000238418579102, PT ;  /* 0x3f0f5c290200780b */ /* 0x000fe40003f24000 */
[----:B------:R-:W-:Y:S01]  /*0940*/  FSEL R21, R19, |R2|, P0 ;  /* 0x4000000213157208 */ /* 0x000fe20000000000 */
[----:B--2---:R-:W-:Y:S02]  /*0950*/  DADD R18, R8, UR16 ;  /* 0x0000001008127e29 */ /* 0x004fe40008000000 */
[----:B------:R-:W-:Y:S01]  /*0960*/  DFMA R6, R6, R10, R6 ;  /* 0x0000000a0606722b */ /* 0x000fe20000000006 */
[----:B------:R-:W-:Y:S01]  /*0970*/  LOP3.LUT R21, R21, 0x80000000, R2, 0xb8, !PT ;  /* 0x8000000015157812 */ /* 0x000fe200078eb802 */
[----:B------:R-:W-:-:S04]  /*0980*/  IMAD.MOV.U32 R11, RZ, RZ, 0x3d10ecef ;  /* 0x3d10ecefff0b7424 */ /* 0x000fc800078e00ff */
[----:B------:R-:W-:Y:S02]  /*0990*/  FMUL R0, R21, R21 ;  /* 0x0000001515007220 */ /* 0x000fe40000400000 */
[----:B------:R-:W-:Y:S01]  /*09a0*/  DMUL R8, R18, R6 ;  /* 0x0000000612087228 */ /* 0x000fe20000000000 */
[----:B------:R-:W-:Y:S01]  /*09b0*/  FSETP.GEU.AND P3, PT, |R19|, 6.5827683646048100446e-37, PT ;  /* 0x036000001300780b */ /* 0x000fe20003f6e200 */
[----:B------:R-:W-:-:S04]  /*09c0*/  FFMA R11, R0, R11, 0.016980519518256187439 ;  /* 0x3c8b1abb000b7423 */ /* 0x000fc8000000000b */
[C---:B------:R-:W-:Y:S02]  /*09d0*/  FFMA R11, R0.reuse, R11, 0.030762933194637298584 ;  /* 0x3cfc028c000b7423 */ /* 0x040fe4000000000b */
[----:B------:R-:W-:Y:S02]  /*09e0*/  DFMA R4, R8, -R4, R18 ;  /* 0x800000040804722b */ /* 0x000fe40000000012 */
[----:B------:R-:W-:-:S04]  /*09f0*/  FFMA R11, R0, R11, 0.044709417968988418579 ;  /* 0x3d372139000b7423 */ /* 0x000fc8000000000b */
[C---:B------:R-:W-:Y:S02]  /*0a00*/  FFMA R11, R0.reuse, R11, 0.074989043176174163818 ;  /* 0x3d9993db000b7423 */ /* 0x040fe4000000000b */
[----:B------:R-:W-:Y:S02]  /*0a10*/  DFMA R4, R6, R4, R8 ;  /* 0x000000040604722b */ /* 0x000fe40000000008 */
[----:B------:R-:W-:Y:S01]  /*0a20*/  FFMA R11, R0, R11, 0.16666707396507263184 ;  /* 0x3e2aaac6000b7423 */ /* 0x000fe2000000000b */
[----:B------:R-:W-:-:S03]  /*0a30*/  IMAD.MOV.U32 R7, RZ, RZ, 0x3f6ee581 ;  /* 0x3f6ee581ff077424 */ /* 0x000fc600078e00ff */
[----:B------:R-:W-:-:S04]  /*0a40*/  FMUL R0, R0, R11 ;  /* 0x0000000b00007220 */ /* 0x000fc80000400000 */
[----:B------:R-:W-:Y:S01]  /*0a50*/  FFMA R2, RZ, 2.3926990032196044922, R5 ;  /* 0x401921fbff027823 */ /* 0x000fe20000000005 */
[----:B------:R-:W-:-:S04]  /*0a60*/  FFMA R9, R21, R0, R21 ;  /* 0x0000000015097223 */ /* 0x000fc80000000015 */
[----:B------:R-:W-:Y:S02]  /*0a70*/  FSETP.GT.AND P2, PT, |R2|, 1.469367938527859385e-39, PT ;  /* 0x001000000200780b */ /* 0x000fe40003f44200 */
[----:B------:R-:W-:-:S05]  /*0a80*/  FSEL R0, R9, -R9, P0 ;  /* 0x8000000909007208 */ /* 0x000fca0000000000 */
[----:B------:R-:W-:-:S04]  /*0a90*/  @!P1 FFMA R9, R7, 1.6832555532455444336, R0 ;  /* 0x3fd774eb07099823 */ /* 0x000fc80000000000 */
[----:B------:R-:W-:Y:S02]  /*0aa0*/  @P0 FADD R9, R9, R9 ;  /* 0x0000000909090221 */ /* 0x000fe40000000000 */
[----:B------:R-:W-:Y:S05]  /*0ab0*/  @P2 BRA P3, `(.L_x_60) ;  /* 0x0000000000142947 */ /* 0x000fea0001800000 */
[----:B------:R-:W-:Y:S02]  /*0ac0*/  MOV R21, 0x401921fb ;  /* 0x401921fb00157802 */ /* 0x000fe40000000f00 */
[----:B------:R-:W-:-:S07]  /*0ad0*/  MOV R0, 0xaf0 ;  /* 0x00000af000007802 */ /* 0x000fce0000000f00 */
[----:B01----:R-:W-:Y:S05]  /*0ae0*/  CALL.REL.NOINC `($__internal_3_$__cuda_sm20_div_rn_f64_full) ;  /* 0x0000000c00747944 */ /* 0x003fea0003c00000 */
[----:B------:R-:W-:Y:S02]  /*0af0*/  IMAD.MOV.U32 R4, RZ, RZ, R6 ;  /* 0x000000ffff047224 */ /* 0x000fe400078e0006 */
[----:B------:R-:W-:-:S07]  /*0b00*/  IMAD.MOV.U32 R5, RZ, RZ, R7 ;  /* 0x000000ffff057224 */ /* 0x000fce00078e0007 */
.L_x_60:
[----:B------:R-:W-:Y:S05]  /*0b10*/  BSYNC.RECONVERGENT B0 ;  /* 0x0000000000007941 */ /* 0x000fea0003800200 */
.L_x_59:
[----:B------:R-:W2:Y:S01]  /*0b20*/  MUFU.RCP64H R11, 3.1415920257568359375 ;  /* 0x400921fb000b7908 */ /* 0x000ea20000001800 */
[----:B------:R-:W-:Y:S01]  /*0b30*/  MOV R6, 0x54442d18 ;  /* 0x54442d1800067802 */ /* 0x000fe20000000f00 */
[----:B------:R-:W-:Y:S01]  /*0b40*/  IMAD.MOV.U32 R7, RZ, RZ, 0x400921fb ;  /* 0x400921fbff077424 */ /* 0x000fe200078e00ff */
[----:B0-----:R-:W-:Y:S01]  /*0b50*/  DMUL R4, R16, R4 ;  /* 0x0000000410047228 */ /* 0x001fe20000000000 */
[----:B------:R-:W-:Y:S01]  /*0b60*/  IMAD.MOV.U32 R10, RZ, RZ, 0x1 ;  /* 0x00000001ff0a7424 */ /* 0x000fe200078e00ff */
[----:B------:R-:W-:Y:S04]  /*0b70*/  BSSY.RECONVERGENT B0, `(.L_x_61) ;  /* 0x0000012000007945 */ /* 0x000fe80003800200 */
[----:B------:R-:W-:Y:S01]  /*0b80*/  F2F.F32.F64 R8, R4 ;  /* 0x0000000400087310 */ /* 0x000fe20000301000 */
[----:B--2---:R-:W-:-:S08]  /*0b90*/  DFMA R18, R10, -R6, 1 ;  /* 0x3ff000000a12742b */ /* 0x004fd00000000806 */
        /* <DEDUP_REMOVED lines=12> */
[----:B------:R-:W-:Y:S02]  /*0c60*/  MOV R21, 0x400921fb ;  /* 0x400921fb00157802 */ /* 0x000fe40000000f00 */
[----:B------:R-:W-:-:S07]  /*0c70*/  MOV R0, 0xc90 ;  /* 0x00000c9000007802 */ /* 0x000fce0000000f00 */
[----:B-1----:R-:W-:Y:S05]  /*0c80*/  CALL.REL.NOINC `($__internal_3_$__cuda_sm20_div_rn_f64_full) ;  /* 0x0000000c000c7944 */ /* 0x002fea0003c00000 */
.L_x_62:
[----:B------:R-:W-:Y:S05]  /*0c90*/  BSYNC.RECONVERGENT B0 ;  /* 0x0000000000007941 */ /* 0x000fea0003800200 */
.L_x_61:
[----:B-1----:R-:W-:Y:S01]  /*0ca0*/  DMUL R6, R14, R6 ;  /* 0x000000060e067228 */ /* 0x002fe20000000000 */
        /* <DEDUP_REMOVED lines=8> */
.L_x_51:
[----:B------:R-:W-:-:S06]  /*0d30*/  UISETP.GE.AND UP0, UPT, UR11, 0x1, UPT ;  /* 0x000000010b00788c */ /* 0x000fcc000bf06270 */
[----:B------:R-:W-:-:S13]  /*0d40*/  PLOP3.LUT P0, PT, PT, PT, UP0, 0x80, 0x8 ;  /* 0x000000000008781c */ /* 0x000fda0003f0f008 */
[----:B------:R-:W-:Y:S05]  /*0d50*/  @!P0 EXIT ;  /* 0x000000000000894d */ /* 0x000fea0003800000 */
[----:B------:R-:W0:Y:S01]  /*0d60*/  LDCU.64 UR16, c[0x0][0x388] ;  /* 0x00007100ff1077ac */ /* 0x000e220008000a00 */
[----:B------:R-:W1:Y:S01]  /*0d70*/  LDCU.128 UR4, c[0x0][0x390] ;  /* 0x00007200ff0477ac */ /* 0x000e620008000c00 */
[----:B------:R-:W-:Y:S01]  /*0d80*/  UIADD3 UR10, UPT, UPT, -UR11, URZ, URZ ;  /* 0x000000ff0b0a7290 */ /* 0x000fe2000fffe1ff */
[----:B0-----:R-:W0:Y:S01]  /*0d90*/  F2F.F64.F32 R14, UR16 ;  /* 0x00000010000e7d10 */ /* 0x001e220008201800 */
[----:B-1----:R-:W-:Y:S02]  /*0da0*/  UIMAD.WIDE UR6, UR8, 0xc, UR6 ;  /* 0x0000000c080678a5 */ /* 0x002fe4000f8e0206 */
[----:B------:R-:W-:-:S05]  /*0db0*/  UIMAD.WIDE UR4, UR8, 0x8, UR4 ;  /* 0x00000008080478a5 */ /* 0x000fca000f8e0204 */
[----:B------:R-:W1:Y:S01]  /*0dc0*/  F2F.F64.F32 R8, UR17 ;  /* 0x0000001100087d10 */ /* 0x000e620008201800 */
[----:B------:R-:W-:-:S04]  /*0dd0*/  UIADD3 UR15, UP0, UPT, UR6, 0x8, URZ ;  /* 0x00000008060f7890 */ /* 0x000fc8000ff1e0ff */
[----:B------:R-:W-:-:S12]  /*0de0*/  UIADD3.X UR6, UPT, UPT, URZ, UR7, URZ, UP0, !UPT ;  /* 0x00000007ff067290 */ /* 0x000fd800087fe4ff */
.L_x_77:
[----:B------:R-:W-:Y:S01]  /*0df0*/  ISETP.GE.AND P0, PT, R3, UR9, PT ;  /* 0x0000000903007c0c */ /* 0x000fe2000bf06270 */
[----:B------:R-:W-:Y:S01]  /*0e00*/  UIADD3 UR10, UPT, UPT, UR10, 0x1, URZ ;  /* 0x000000010a0a7890 */ /* 0x000fe2000fffe0ff */
[----:B------:R-:W-:Y:S03]  /*0e10*/  BSSY.RECONVERGENT B0, `(.L_x_64) ;  /* 0x00000a7000007945 */ /* 0x000fe60003800200 */
[----:B------:R-:W-:-:S08]  /*0e20*/  UISETP.NE.AND UP0, UPT, UR10, URZ, UPT ;  /* 0x000000ff0a00728c */ /* 0x000fd0000bf05270 */
[----:B--2---:R-:W-:Y:S05]  /*0e30*/  @P0 BRA `(.L_x_65) ;  /* 0x0000000800900947 */ /* 0x004fea0003800000 */
[----:B------:R-:W-:Y:S01]  /*0e40*/  MOV R5, UR6 ;  /* 0x0000000600057c02 */ /* 0x000fe20008000f00 */
[----:B------:R-:W-:-:S04]  /*0e50*/  IMAD.U32 R4, RZ, RZ, UR15 ;  /* 0x0000000fff047e24 */ /* 0x000fc8000f8e00ff */
        /* <DEDUP_REMOVED lines=8> */
[----:B------:R-:W-:Y:S01]  /*0ee0*/  VIADD R2, R6, 0xf3000000 ;  /* 0xf300000006027836 */ /* 0x000fe20000000000 */
[----:B------:R2:W3:Y:S04]  /*0ef0*/  MUFU.RSQ R11, R6 ;  /* 0x00000006000b7308 */ /* 0x0004e80000001400 */
[----:B------:R-:W-:-:S13]  /*0f00*/  ISETP.GT.U32.AND P0, PT, R2, 0x727fffff, PT ;  /* 0x727fffff0200780c */ /* 0x000fda0003f04070 */
[----:B--23--:R-:W-:Y:S05]  /*0f10*/  @!P0 BRA `(.L_x_67) ;  /* 0x0000000000148947 */ /* 0x00cfea0003800000 */
[----:B------:R-:W-:Y:S01]  /*0f20*/  IMAD.MOV.U32 R2, RZ, RZ, R6 ;  /* 0x000000ffff027224 */ /* 0x000fe200078e0006 */
[----:B------:R-:W-:-:S07]  /*0f30*/  MOV R19, 0xf50 ;  /* 0x00000f5000137802 */ /* 0x000fce0000000f00 */
[----:B01----:R-:W-:Y:S05]  /*0f40*/  CALL.REL.NOINC `($__internal_4_$__cuda_sm20_sqrt_rn_f32_slowpath) ;  /* 0x0000000c00d47944 */ /* 0x003fea0003c00000 */
[----:B------:R-:W-:Y:S01]  /*0f50*/  MOV R13, R2 ;  /* 0x00000002000d7202 */ /* 0x000fe20000000f00 */
[----:B------:R-:W-:Y:S06]  /*0f60*/  BRA `(.L_x_68) ;  /* 0x0000000000107947 */ /* 0x000fec0003800000 */
.L_x_67:
[----:B------:R-:W-:Y:S01]  /*0f70*/  FMUL.FTZ R13, R6, R11 ;  /* 0x0000000b060d7220 */ /* 0x000fe20000410000 */
[----:B------:R-:W-:-:S03]  /*0f80*/  FMUL.FTZ R4, R11, 0.5 ;  /* 0x3f0000000b047820 */ /* 0x000fc60000410000 */
[----:B------:R-:W-:-:S04]  /*0f90*/  FFMA R2, -R13, R13, R6 ;  /* 0x0000000d0d027223 */ /* 0x000fc80000000106 */
[----:B------:R-:W-:-:S07]  /*0fa0*/  FFMA R13, R2, R4, R13 ;  /* 0x00000004020d7223 */ /* 0x000fce000000000d */
.L_x_68:
[----:B------:R-:W-:Y:S05]  /*0fb0*/  BSYNC.RECONVERGENT B1 ;  /* 0x0000000000017941 */ /* 0x000fea0003800200 */
.L_x_66:
        /* <DEDUP_REMOVED lines=15> */
[----:B------:R-:W-:-:S07]  /*10b0*/  IMAD.MOV.U32 R4, RZ, RZ, R2 ;  /* 0x000000ffff047224 */ /* 0x000fce00078e0002 */
.L_x_70:
[----:B------:R-:W-:Y:S05]  /*10c0*/  BSYNC.RECONVERGENT B1 ;  /* 0x0000000000017941 */ /* 0x000fea0003800200 */
.L_x_69:
[----:B------:R-:W-:Y:S02]  /*10d0*/  HFMA2 R5, -RZ, RZ, 0.89990234375, 10328 ;  /* 0x3b33710bff057431 */ /* 0x000fe400000001ff */
[----:B------:R-:W-:Y:S01]  /*10e0*/  FMUL R2, R4, R4 ;  /* 0x0000000404027220 */ /* 0x000fe20000400000 */
[----:B------:R-:W-:Y:S01]  /*10f0*/  IMAD.MOV.U32 R16, RZ, RZ, 0x3f6ee581 ;  /* 0x3f6ee581ff107424 */ /* 0x000fe200078e00ff */
[C---:B------:R-:W-:Y:S01]  /*1100*/  ISETP.GE.AND P0, PT, R10.reuse, RZ, PT ;  /* 0x000000ff0a00720c */ /* 0x040fe20003f06270 */
[----:B------:R-:W2:Y:S01]  /*1110*/  MUFU.RCP R6, R13 ;  /* 0x0000000d00067308 */ /* 0x000ea20000001000 */
[C---:B------:R-:W-:Y:S01]  /*1120*/  FSETP.NEU.AND P1, PT, |R10|.reuse, |R7|, PT ;  /* 0x400000070a00720b */ /* 0x040fe20003f2d200 */
[----:B------:R-:W-:Y:S01]  /*1130*/  FADD R10, |R10|, |R7| ;  /* 0x400000070a0a7221 */ /* 0x000fe20000000200 */
[----:B------:R-:W-:Y:S01]  /*1140*/  BSSY.RECONVERGENT B1, `(.L_x_71) ;  /* 0x0000021000017945 */ /* 0x000fe20003800200 */
[----:B------:R-:W-:-:S04]  /*1150*/  FFMA R5, R2, R5, -0.015681877732276916504 ;  /* 0xbc80774802057423 */ /* 0x000fc80000000005 */
        /* <DEDUP_REMOVED lines=27> */
[----:B------:R-:W-:Y:S01]  /*1310*/  MOV R2, R0 ;  /* 0x0000000000027202 */ /* 0x000fe20000000f00 */
[----:B------:R-:W-:Y:S01]  /*1320*/  IMAD.MOV.U32 R20, RZ, RZ, R13 ;  /* 0x000000ffff147224 */ /* 0x000fe200078e000d */
[----:B------:R-:W-:-:S07]  /*1330*/  MOV R4, 0x1350 ;  /* 0x0000135000047802 */ /* 0x000fce0000000f00 */
[----:B01----:R-:W-:Y:S05]  /*1340*/  CALL.REL.NOINC `($__internal_5_$__cuda_sm3x_div_rn_noftz_f32_slowpath) ;  /* 0x0000000c00307944 */ /* 0x003fea0003c00000 */
.L_x_72:
[----:B------:R-:W-:Y:S05]  /*1350*/  BSYNC.RECONVERGENT B1 ;  /* 0x0000000000017941 */ /* 0x000fea0003800200 */
.L_x_71:
[----:B------:R-:W2:Y:S01]  /*1360*/  MUFU.RCP64H R11, 6.283184051513671875 ;  /* 0x401921fb000b7908 */ /* 0x000ea20000001800 */
[----:B------:R-:W-:Y:S01]  /*1370*/  IMAD.MOV.U32 R5, RZ, RZ, 0x3f000000 ;  /* 0x3f000000ff057424 */ /* 0x000fe200078e00ff */
[----:B------:R-:W-:Y:S01]  /*1380*/  MOV R4, 0x54442d18 ;  /* 0x54442d1800047802 */ /* 0x000fe20000000f00 */
[----:B------:R-:W-:Y:S01]  /*1390*/  IMAD.MOV.U32 R10, RZ, RZ, 0x1 ;  /* 0x00000001ff0a7424 */ /* 0x000fe200078e00ff */
[C---:B------:R-:W-:Y:S01]  /*13a0*/  FSETP.NEU.AND P1, PT, |R2|.reuse, 1, PT ;  /* 0x3f8000000200780b */ /* 0x040fe20003f2d200 */
[C---:B------:R-:W-:Y:S01]  /*13b0*/  FFMA R0, |R2|.reuse, -R5, 0.5 ;  /* 0x3f00000002007423 */ /* 0x040fe20000000a05 */
[----:B------:R-:W-:Y:S01]  /*13c0*/  IMAD.MOV.U32 R5, RZ, RZ, 0x401921fb ;  /* 0x401921fbff057424 */ /* 0x000fe200078e00ff */
[----:B------:R-:W-:Y:S01]  /*13d0*/  UMOV UR16, 0x54442d18 ;  /* 0x54442d1800107882 */ /* 0x000fe20000000000 */
        /* <DEDUP_REMOVED lines=17> */
[----:B------:R-:W-:Y:S02]  /*14f0*/  FSETP.GT.AND P1, PT, R2, 0.56000000238418579102, PT ;  /* 0x3f0f5c290200780b */ /* 0x000fe40003f24000 */
[----:B------:R-:W-:Y:S02]  /*1500*/  FSEL R17, R17, |R2|, P0 ;  /* 0x4000000211117208 */ /* 0x000fe40000000000 */
[----:B------:R-:W-:Y:S02]  /*1510*/  MOV R13, 0x3d10ecef ;  /* 0x3d10ecef000d7802 */ /* 0x000fe40000000f00 */
        /* <DEDUP_REMOVED lines=8> */
[----:B------:R-:W-:Y:S02]  /*15a0*/  IMAD.MOV.U32 R7, RZ, RZ, 0x3f6ee581 ;  /* 0x3f6ee581ff077424 */ /* 0x000fe400078e00ff */
        /* <DEDUP_REMOVED lines=12> */
[----:B01----:R-:W-:Y:S05]  /*1670*/  CALL.REL.NOINC `($__internal_3_$__cuda_sm20_div_rn_f64_full) ;  /* 0x0000000000907944 */ /* 0x003fea0003c00000 */
[----:B------:R-:W-:Y:S01]  /*1680*/  MOV R4, R6 ;  /* 0x0000000600047202 */ /* 0x000fe20000000f00 */
[----:B------:R-:W-:-:S07]  /*1690*/  IMAD.MOV.U32 R5, RZ, RZ, R7 ;  /* 0x000000ffff057224 */ /* 0x000fce00078e0007 */
.L_x_74:
[----:B------:R-:W-:Y:S05]  /*16a0*/  BSYNC.RECONVERGENT B1 ;  /* 0x0000000000017941 */ /* 0x000fea0003800200 */
.L_x_73:
[----:B------:R-:W2:Y:S01]  /*16b0*/  MUFU.RCP64H R7, 3.1415920257568359375 ;  /* 0x400921fb00077908 */ /* 0x000ea20000001800 */
[----:B------:R-:W-:Y:S02]  /*16c0*/  HFMA2 R11, -RZ, RZ, 2.017578125, 0.01168060302734375 ;  /* 0x400921fbff0b7431 */ /* 0x000fe400000001ff */
        /* <DEDUP_REMOVED lines=20> */
[----:B-1----:R-:W-:Y:S05]  /*1810*/  CALL.REL.NOINC `($__internal_3_$__cuda_sm20_div_rn_f64_full) ;  /* 0x0000000000287944 */ /* 0x002fea0003c00000 */
.L_x_76:
[----:B------:R-:W-:Y:S05]  /*1820*/  BSYNC.RECONVERGENT B1 ;  /* 0x0000000000017941 */ /* 0x000fea0003800200 */
.L_x_75:
[----:B-1----:R-:W-:Y:S01]  /*1830*/  DMUL R6, R8, R6 ;  /* 0x0000000608067228 */ /* 0x002fe20000000000 */
[----:B------:R-:W-:-:S05]  /*1840*/  MOV R4, 0x8 ;  /* 0x0000000800047802 */ /* 0x000fca0000000f00 */
[----:B------:R-:W0:Y:S01]  /*1850*/  F2F.F32.F64 R13, R6 ;  /* 0x00000006000d7310 */ /* 0x000e220000301000 */
[----:B------:R-:W-:-:S05]  /*1860*/  IMAD.WIDE R4, R3, R4, UR4 ;  /* 0x0000000403047e25 */ /* 0x000fca000f8e0204 */
[----:B0-----:R2:W-:Y:S02]  /*1870*/  STG.E.64 desc[UR12][R4.64], R12 ;  /* 0x0000000c04007986 */ /* 0x0015e4000c101b0c */
.L_x_65:
[----:B------:R-:W-:Y:S05]  /*1880*/  BSYNC.RECONVERGENT B0 ;  /* 0x0000000000007941 */ /* 0x000fea0003800200 */
.L_x_64:
[----:B------:R-:W-:Y:S01]  /*1890*/  VIADD R3, R3, 0x80 ;  /* 0x0000008003037836 */ /* 0x000fe20000000000 */
[----:B------:R-:W-:Y:S06]  /*18a0*/  BRA.U UP0, `(.L_x_77) ;  /* 0xfffffff500507547 */ /* 0x000fec000b83ffff */
[----:B------:R-:W-:Y:S05]  /*18b0*/  EXIT ;  /* 0x000000000000794d */ /* 0x000fea0003800000 */
        .weak           $__internal_3_$__cuda_sm20_div_rn_f64_full
        .type           $__internal_3_$__cuda_sm20_div_rn_f64_full,@function
        .size           $__internal_3_$__cuda_sm20_div_rn_f64_full,($__internal_4_$__cuda_sm20_sqrt_rn_f32_slowpath - $__internal_3_$__cuda_sm20_div_rn_f64_full)
$__internal_3_$__cuda_sm20_div_rn_f64_full:
[C---:B------:R-:W-:Y:S01]  /*18c0*/  FSETP.GEU.AND P0, PT, |R21|.reuse, 1.469367938527859385e-39, PT ;  /* 0x001000001500780b */ /* 0x040fe20003f0e200 */
[----:B------:R-:W-:Y:S01]  /*18d0*/  IMAD.U32 R20, RZ, RZ, UR14 ;  /* 0x0000000eff147e24 */ /* 0x000fe2000f8e00ff */
[----:B------:R-:W-:Y:S01]  /*18e0*/  LOP3.LUT R2, R21, 0x800fffff, RZ, 0xc0, !PT ;  /* 0x800fffff15027812 */ /* 0x000fe200078ec0ff */
[----:B------:R-:W-:Y:S01]  /*18f0*/  IMAD.MOV.U32 R10, RZ, RZ, 0x1 ;  /* 0x00000001ff0a7424 */ /* 0x000fe200078e00ff */
[----:B------:R-:W-:Y:S01]  /*1900*/  MOV R26, UR14 ;  /* 0x0000000e001a7c02 */ /* 0x000fe20008000f00 */
[----:B------:R-:W-:Y:S01]  /*1910*/  IMAD.MOV.U32 R4, RZ, RZ, 0x1ca00000 ;  /* 0x1ca00000ff047424 */ /* 0x000fe200078e00ff */
[----:B------:R-:W-:Y:S01]  /*1920*/  LOP3.LUT R27, R2, 0x3ff00000, RZ, 0xfc, !PT ;  /* 0x3ff00000021b7812 */ /* 0x000fe200078efcff */
[----:B------:R-:W-:Y:S01]  /*1930*/  BSSY.RECONVERGENT B2, `(.L_x_78) ;  /* 0x0000051000027945 */ /* 0x000fe20003800200 */
[C---:B------:R-:W-:Y:S02]  /*1940*/  FSETP.GEU.AND P2, PT, |R19|.reuse, 1.469367938527859385e-39, PT ;  /* 0x001000001300780b */ /* 0x040fe40003f4e200 */
[----:B------:R-:W-:-:S02]  /*1950*/  LOP3.LUT R2, R19, 0x7ff00000, RZ, 0xc0, !PT ;  /* 0x7ff0000013027812 */ /* 0x000fc400078ec0ff */
[----:B------:R-:W-:Y:S01]  /*1960*/  LOP3.LUT R22, R21, 0x7ff00000, RZ, 0xc0, !PT ;  /* 0x7ff0000015167812 */ /* 0x000fe200078ec0ff */
[----:B------:R-:W-:-:S03]  /*1970*/  @!P0 DMUL R26, R20, 8.98846567431157953865e+307 ;  /* 0x7fe00000141a8828 */ /* 0x000fc60000000000 */
[----:B------:R-:W-:-:S03]  /*1980*/  ISETP.GE.U32.AND P1, PT, R2, R22, PT ;  /* 0x000000160200720c */ /* 0x000fc60003f26070 */
[----:B------:R-:W0:Y:S02]  /*1990*/  MUFU.RCP64H R11, R27 ;  /* 0x0000001b000b7308 */ /* 0x000e240000001800 */
[----:B------:R-:W-:Y:S01]  /*19a0*/  @!P2 LOP3.LUT R5, R21, 0x7ff00000, RZ, 0xc0, !PT ;  /* 0x7ff000001505a812 */ /* 0x000fe200078ec0ff */
[----:B------:R-:W-:Y:S01]  /*19b0*/  @!P2 IMAD.MOV.U32 R24, RZ, RZ, RZ ;  /* 0x000000ffff18a224 */ /* 0x000fe200078e00ff */
[----:B------:R-:W-:Y:S02]  /*19c0*/  @!P0 LOP3.LUT R22, R27, 0x7ff00000, RZ, 0xc0, !PT ;  /* 0x7ff000001b168812 */ /* 0x000fe400078ec0ff */
[----:B------:R-:W-:-:S04]  /*19d0*/  @!P2 ISETP.GE.U32.AND P3, PT, R2, R5, PT ;  /* 0x000000050200a20c */ /* 0x000fc80003f66070 */
[----:B------:R-:W-:-:S04]  /*19e0*/  @!P2 SEL R5, R4, 0x63400000, !P3 ;  /* 0x634000000405a807 */ /* 0x000fc80005800000 */
[----:B------:R-:W-:Y:S01]  /*19f0*/  @!P2 LOP3.LUT R5, R5, 0x80000000, R19, 0xf8, !PT ;  /* 0x800000000505a812 */ /* 0x000fe200078ef813 */
[----:B0-----:R-:W-:-:S03]  /*1a00*/  DFMA R6, R10, -R26, 1 ;  /* 0x3ff000000a06742b */ /* 0x001fc6000000081a */
[----:B------:R-:W-:Y:S01]  /*1a10*/  @!P2 LOP3.LUT R25, R5, 0x100000, RZ, 0xfc, !PT ;  /* 0x001000000519a812 */ /* 0x000fe200078efcff */
[----:B------:R-:W-:-:S04]  /*1a20*/  IMAD.MOV.U32 R5, RZ, RZ, R2 ;  /* 0x000000ffff057224 */ /* 0x000fc800078e0002 */
[----:B------:R-:W-:-:S08]  /*1a30*/  DFMA R6, R6, R6, R6 ;  /* 0x000000060606722b */ /* 0x000fd00000000006 */
[----:B------:R-:W-:Y:S01]  /*1a40*/  DFMA R6, R10, R6, R10 ;  /* 0x000000060a06722b */ /* 0x000fe2000000000a */
[----:B------:R-:W-:Y:S02]  /*1a50*/  SEL R11, R4, 0x63400000, !P1 ;  /* 0x63400000040b7807 */ /* 0x000fe40004800000 */
[----:B------:R-:W-:Y:S02]  /*1a60*/  MOV R10, R18 ;  /* 0x00000012000a7202 */ /* 0x000fe40000000f00 */
[----:B------:R-:W-:-:S03]  /*1a70*/  LOP3.LUT R11, R11, 0x800fffff, R19, 0xf8, !PT ;  /* 0x800fffff0b0b7812 */ /* 0x000fc600078ef813 */
[----:B------:R-:W-:-:S03]  /*1a80*/  DFMA R28, R6, -R26, 1 ;  /* 0x3ff00000061c742b */ /* 0x000fc6000000081a */
[----:B------:R-:W-:-:S05]  /*1a90*/  @!P2 DFMA R10, R10, 2, -R24 ;  /* 0x400000000a0aa82b */ /* 0x000fca0000000818 */
[----:B------:R-:W-:-:S05]  /*1aa0*/  DFMA R28, R6, R28, R6 ;  /* 0x0000001c061c722b */ /* 0x000fca0000000006 */
[----:B------:R-:W-:-:S03]  /*1ab0*/  @!P2 LOP3.LUT R5, R11, 0x7ff00000, RZ, 0xc0, !PT ;  /* 0x7ff000000b05a812 */ /* 0x000fc600078ec0ff */
[----:B------:R-:W-:Y:S01]  /*1ac0*/  DMUL R24, R28, R10 ;  /* 0x0000000a1c187228 */ /* 0x000fe20000000000 */
[----:B------:R-:W-:-:S04]  /*1ad0*/  IADD3 R23, PT, PT, R5, -0x1, RZ ;  /* 0xffffffff05177810 */ /* 0x000fc80007ffe0ff */
[----:B------:R-:W-:-:S03]  /*1ae0*/  ISETP.GT.U32.AND P0, PT, R23, 0x7feffffe, PT ;  /* 0x7feffffe1700780c */ /* 0x000fc60003f04070 */
[----:B------:R-:W-:-:S08]  /*1af0*/  DFMA R6, R24, -R26, R10 ;  /* 0x8000001a1806722b */ /* 0x000fd0000000000a */
        /* <DEDUP_REMOVED lines=9> */
[----:B------:R-:W-:-:S04]  /*1b90*/  IMAD.MOV.U32 R4, RZ, RZ, RZ ;  /* 0x000000ffff047224 */ /* 0x000fc800078e00ff */
[----:B------:R-:W-:-:S05]  /*1ba0*/  IMAD.IADD R2, R2, 0x1, -R5 ;  /* 0x0000000102027824 */ /* 0x000fca00078e0a05 */
[----:B------:R-:W-:-:S06]  /*1bb0*/  IADD3 R5, PT, PT, R2, 0x7fe00000, RZ ;  /* 0x7fe0000002057810 */ /* 0x000fcc0007ffe0ff */
[----:B------:R-:W-:-:S10]  /*1bc0*/  DMUL R24, R6, R4 ;  /* 0x0000000406187228 */ /* 0x000fd40000000000 */
[----:B------:R-:W-:-:S13]  /*1bd0*/  FSETP.GTU.AND P0, PT, |R25|, 1.469367938527859385e-39, PT ;  /* 0x001000001900780b */ /* 0x000fda0003f0c200 */
[----:B------:R-:W-:Y:S05]  /*1be0*/  @P0 BRA `(.L_x_80) ;  /* 0x0000000000940947 */ /* 0x000fea0003800000 */
[----:B------:R-:W-:-:S06]  /*1bf0*/  DFMA R10, R6, -R26, R10 ;  /* 0x8000001a060a722b */ /* 0x000fcc000000000a */
[----:B------:R-:W-:-:S04]  /*1c00*/  IMAD.MOV.U32 R10, RZ, RZ, RZ ;  /* 0x000000ffff0a7224 */ /* 0x000fc800078e00ff */
[C---:B------:R-:W-:Y:S02]  /*1c10*/  FSETP.NEU.AND P0, PT, R11.reuse, RZ, PT ;  /* 0x000000ff0b00720b */ /* 0x040fe40003f0d000 */
[----:B------:R-:W-:-:S04]  /*1c20*/  LOP3.LUT R21, R11, 0x80000000, R21, 0x48, !PT ;  /* 0x800000000b157812 */ /* 0x000fc800078e4815 */
[----:B------:R-:W-:-:S07]  /*1c30*/  LOP3.LUT R11, R21, R5, RZ, 0xfc, !PT ;  /* 0x00000005150b7212 */ /* 0x000fce00078efcff */
[----:B------:R-:W-:Y:S05]  /*1c40*/  @!P0 BRA `(.L_x_80) ;  /* 0x00000000007c8947 */ /* 0x000fea0003800000 */
[----:B------:R-:W-:Y:S01]  /*1c50*/  IADD3 R5, PT, PT, -R2, RZ, RZ ;  /* 0x000000ff02057210 */ /* 0x000fe20007ffe1ff */
        /* <DEDUP_REMOVED lines=9> */
.L_x_79:
[----:B------:R-:W-:-:S14]  /*1cf0*/  DSETP.NAN.AND P0, PT, R18, R18, PT ;  /* 0x000000121200722a */ /* 0x000fdc0003f08000 */
[----:B------:R-:W-:Y:S05]  /*1d00*/  @P0 BRA `(.L_x_81) ;  /* 0x0000000000440947 */ /* 0x000fea0003800000 */
[----:B------:R-:W-:-:S14]  /*1d10*/  DSETP.NAN.AND P0, PT, R20, R20, PT ;  /* 0x000000141400722a */ /* 0x000fdc0003f08000 */
[----:B------:R-:W-:Y:S05]  /*1d20*/  @P0 BRA `(.L_x_82) ;  /* 0x0000000000300947 */ /* 0x000fea0003800000 */
[----:B------:R-:W-:Y:S01]  /*1d30*/  ISETP.NE.AND P0, PT, R5, R22, PT ;  /* 0x000000160500720c */ /* 0x000fe20003f05270 */
[----:B------:R-:W-:Y:S01]  /*1d40*/  IMAD.MOV.U32 R24, RZ, RZ, 0x0 ;  /* 0x00000000ff187424 */ /* 0x000fe200078e00ff */
[----:B------:R-:W-:-:S11]  /*1d50*/  MOV R25, 0xfff80000 ;  /* 0xfff8000000197802 */ /* 0x000fd60000000f00 */
[----:B------:R-:W-:Y:S05]  /*1d60*/  @!P0 BRA `(.L_x_80) ;  /* 0x0000000000348947 */ /* 0x000fea0003800000 */
[----:B------:R-:W-:Y:S02]  /*1d70*/  ISETP.NE.AND P0, PT, R5, 0x7ff00000, PT ;  /* 0x7ff000000500780c */ /* 0x000fe40003f05270 */
[----:B------:R-:W-:Y:S02]  /*1d80*/  LOP3.LUT R25, R19, 0x80000000, R21, 0x48, !PT ;  /* 0x8000000013197812 */ /* 0x000fe400078e4815 */
[----:B------:R-:W-:-:S13]  /*1d90*/  ISETP.EQ.OR P0, PT, R22, RZ, !P0 ;  /* 0x000000ff1600720c */ /* 0x000fda0004702670 */
[----:B------:R-:W-:Y:S01]  /*1da0*/  @P0 LOP3.LUT R2, R25, 0x7ff00000, RZ, 0xfc, !PT ;  /* 0x7ff0000019020812 */ /* 0x000fe200078efcff */
[----:B------:R-:W-:Y:S02]  /*1db0*/  @!P0 IMAD.MOV.U32 R24, RZ, RZ, RZ ;  /* 0x000000ffff188224 */ /* 0x000fe400078e00ff */
[----:B------:R-:W-:Y:S01]  /*1dc0*/  @P0 IMAD.MOV.U32 R24, RZ, RZ, RZ ;  /* 0x000000ffff180224 */ /* 0x000fe200078e00ff */
[----:B------:R-:W-:Y:S01]  /*1dd0*/  @P0 MOV R25, R2 ;  /* 0x0000000200190202 */ /* 0x000fe20000000f00 */
[----:B------:R-:W-:Y:S06]  /*1de0*/  BRA `(.L_x_80) ;  /* 0x0000000000147947 */ /* 0x000fec0003800000 */
.L_x_82:
[----:B------:R-:W-:Y:S01]  /*1df0*/  LOP3.LUT R25, R21, 0x80000, RZ, 0xfc, !PT ;  /* 0x0008000015197812 */ /* 0x000fe200078efcff */
[----:B------:R-:W-:Y:S01]  /*1e00*/  IMAD.MOV.U32 R24, RZ, RZ, R20 ;  /* 0x000000ffff187224 */ /* 0x000fe200078e0014 */
[----:B------:R-:W-:Y:S06]  /*1e10*/  BRA `(.L_x_80) ;  /* 0x0000000000087947 */ /* 0x000fec0003800000 */
.L_x_81:
[----:B------:R-:W-:Y:S01]  /*1e20*/  LOP3.LUT R25, R19, 0x80000, RZ, 0xfc, !PT ;  /* 0x0008000013197812 */ /* 0x000fe200078efcff */
[----:B------:R-:W-:-:S07]  /*1e30*/  IMAD.MOV.U32 R24, RZ, RZ, R18 ;  /* 0x000000ffff187224 */ /* 0x000fce00078e0012 */
.L_x_80:
[----:B------:R-:W-:Y:S05]  /*1e40*/  BSYNC.RECONVERGENT B2 ;  /* 0x0000000000027941 */ /* 0x000fea0003800200 */
.L_x_78:
[----:B------:R-:W-:Y:S02]  /*1e50*/  HFMA2 R5, -RZ, RZ, 0, 0 ;  /* 0x00000000ff057431 */ /* 0x000fe400000001ff */
[----:B------:R-:W-:Y:S01]  /*1e60*/  IMAD.MOV.U32 R4, RZ, RZ, R0 ;  /* 0x000000ffff047224 */ /* 0x000fe200078e0000 */
[----:B------:R-:W-:Y:S01]  /*1e70*/  MOV R6, R24 ;  /* 0x0000001800067202 */ /* 0x000fe20000000f00 */
[----:B------:R-:W-:Y:S02]  /*1e80*/  IMAD.MOV.U32 R7, RZ, RZ, R25 ;  /* 0x000000ffff077224 */ /* 0x000fe400078e0019 */
[----:B------:R-:W-:Y:S05]  /*1e90*/  RET.REL.NODEC R4 `(_ZN3cub18CUB_300001_SM_10006detail9transform16transform_kernelINS2_10policy_hubILb1EN4cuda3std3__45tupleIJN6thrust24THRUST_300001_SM_1000_NS6detail15normal_iteratorINSA_10device_ptrI6float3EEEEEEEE10policy1000Ei11ToSphericalNSC_INSD_I6float2EEEEJPSE_EEEvT0_iT1_T2_DpNS2_10kernel_argIT3_EE) ;  /* 0xffffffe004587950 */ /* 0x000fea0003c3ffff */
        .weak           $__internal_4_$__cuda_sm20_sqrt_rn_f32_slowpath
        .type           $__internal_4_$__cuda_sm20_sqrt_rn_f32_slowpath,@function
        .size           $__internal_4_$__cuda_sm20_sqrt_rn_f32_slowpath,($__internal_5_$__cuda_sm3x_div_rn_noftz_f32_slowpath - $__internal_4_$__cuda_sm20_sqrt_rn_f32_slowpath)
$__internal_4_$__cuda_sm20_sqrt_rn_f32_slowpath:
[----:B------:R-:W-:-:S13]  /*1ea0*/  LOP3.LUT P0, RZ, R2, 0x7fffffff, RZ, 0xc0, !PT ;  /* 0x7fffffff02ff7812 */ /* 0x000fda000780c0ff */
[----:B------:R-:W-:Y:S01]  /*1eb0*/  @!P0 IMAD.MOV.U32 R4, RZ, RZ, R2 ;  /* 0x000000ffff048224 */ /* 0x000fe200078e0002 */
[----:B------:R-:W-:Y:S06]  /*1ec0*/  @!P0 BRA `(.L_x_83) ;  /* 0x0000000000408947 */ /* 0x000fec0003800000 */
[----:B------:R-:W-:-:S13]  /*1ed0*/  FSETP.GEU.FTZ.AND P0, PT, R2, RZ, PT ;  /* 0x000000ff0200720b */ /* 0x000fda0003f1e000 */
[----:B------:R-:W-:Y:S01]  /*1ee0*/  @!P0 IMAD.MOV.U32 R4, RZ, RZ, 0x7fffffff ;  /* 0x7fffffffff048424 */ /* 0x000fe200078e00ff */
        /* <DEDUP_REMOVED lines=9> */
[----:B------:R-:W-:Y:S02]  /*1f80*/  @!P0 MOV R4, R2 ;  /* 0x0000000200048202 */ /* 0x000fe40000000f00 */
[----:B------:R-:W-:-:S04]  /*1f90*/  @P0 FADD.FTZ R11, -R6, -RZ ;  /* 0x800000ff060b0221 */ /* 0x000fc80000010100 */
[----:B------:R-:W-:-:S04]  /*1fa0*/  @P0 FFMA R11, R6, R11, R5 ;  /* 0x0000000b060b0223 */ /* 0x000fc80000000005 */
[----:B------:R-:W-:-:S04]  /*1fb0*/  @P0 FFMA R11, R11, R18, R6 ;  /* 0x000000120b0b0223 */ /* 0x000fc80000000006 */
[----:B------:R-:W-:-:S07]  /*1fc0*/  @P0 FMUL.FTZ R4, R11, 2.3283064365386962891e-10 ;  /* 0x2f8000000b040820 */ /* 0x000fce0000410000 */
.L_x_83:
[----:B------:R-:W-:Y:S02]  /*1fd0*/  HFMA2 R5, -RZ, RZ, 0, 0 ;  /* 0x00000000ff057431 */ /* 0x000fe400000001ff */
[----:B------:R-:W-:Y:S02]  /*1fe0*/  IMAD.MOV.U32 R2, RZ, RZ, R4 ;  /* 0x000000ffff027224 */ /* 0x000fe400078e0004 */
[----:B------:R-:W-:-:S04]  /*1ff0*/  IMAD.MOV.U32 R4, RZ, RZ, R19 ;  /* 0x000000ffff047224 */ /* 0x000fc800078e0013 */
[----:B------:R-:W-:Y:S05]  /*2000*/  RET.REL.NODEC R4 `(_ZN3cub18CUB_300001_SM_10006detail9transform16transform_kernelINS2_10policy_hubILb1EN4cuda3std3__45tupleIJN6thrust24THRUST_300001_SM_1000_NS6detail15normal_iteratorINSA_10device_ptrI6float3EEEEEEEE10policy1000Ei11ToSphericalNSC_INSD_I6float2EEEEJPSE_EEEvT0_iT1_T2_DpNS2_10kernel_argIT3_EE) ;  /* 0xffffffdc04fc7950 */ /* 0x000fea0003c3ffff */
        .weak           $__internal_5_$__cuda_sm3x_div_rn_noftz_f32_slowpath
        .type           $__internal_5_$__cuda_sm3x_div_rn_noftz_f32_slowpath,@function
        .size           $__internal_5_$__cuda_sm3x_div_rn_noftz_f32_slowpath,(.L_x_138 - $__internal_5_$__cuda_sm3x_div_rn_noftz_f32_slowpath)
$__internal_5_$__cuda_sm3x_div_rn_noftz_f32_slowpath:
[----:B------:R-:W-:Y:S01]  /*2010*/  SHF.R.U32.HI R5, RZ, 0x17, R20 ;  /* 0x00000017ff057819 */ /* 0x000fe20000011614 */
[----:B------:R-:W-:Y:S01]  /*2020*/  BSSY.RECONVERGENT B2, `(.L_x_84) ;  /* 0x0000062000027945 */ /* 0x000fe20003800200 */
[----:B------:R-:W-:Y:S02]  /*2030*/  SHF.R.U32.HI R11, RZ, 0x17, R2 ;  /* 0x00000017ff0b7819 */ /* 0x000fe40000011602 */
[----:B------:R-:W-:Y:S02]  /*2040*/  LOP3.LUT R5, R5, 0xff, RZ, 0xc0, !PT ;  /* 0x000000ff05057812 */ /* 0x000fe400078ec0ff */
[----:B------:R-:W-:-:S03]  /*2050*/  LOP3.LUT R11, R11, 0xff, RZ, 0xc0, !PT ;  /* 0x000000ff0b0b7812 */ /* 0x000fc600078ec0ff */
[----:B------:R-:W-:Y:S02]  /*2060*/  VIADD R18, R5, 0xffffffff ;  /* 0xffffffff05127836 */ /* 0x000fe40000000000 */
[----:B------:R-:W-:-:S03]  /*2070*/  VIADD R19, R11, 0xffffffff ;  /* 0xffffffff0b137836 */ /* 0x000fc60000000000 */
[----:B------:R-:W-:-:S04]  /*2080*/  ISETP.GT.U32.AND P0, PT, R18, 0xfd, PT ;  /* 0x000000fd1200780c */ /* 0x000fc80003f04070 */
[----:B------:R-:W-:-:S13]  /*2090*/  ISETP.GT.U32.OR P0, PT, R19, 0xfd, P0 ;  /* 0x000000fd1300780c */ /* 0x000fda0000704470 */
[----:B------:R-:W-:Y:S01]  /*20a0*/  @!P0 MOV R6, RZ ;  /* 0x000000ff00068202 */ /* 0x000fe20000000f00 */
        /* <DEDUP_REMOVED lines=19> */
[----:B------:R-:W-:Y:S02]  /*21e0*/  @P0 IMAD.MOV.U32 R6, RZ, RZ, RZ ;  /* 0x000000ffff060224 */ /* 0x000fe400078e00ff */
[----:B------:R-:W-:Y:S01]  /*21f0*/  @!P0 FFMA R2, R2, 1.84467440737095516160e+19, RZ ;  /* 0x5f80000002028823 */ /* 0x000fe200000000ff */
[----:B------:R-:W-:Y:S02]  /*2200*/  @!P0 IMAD.MOV.U32 R6, RZ, RZ, -0x40 ;  /* 0xffffffc0ff068424 */ /* 0x000fe400078e00ff */
[----:B------:R-:W-:-:S03]  /*2210*/  @!P1 FFMA R20, R20, 1.84467440737095516160e+19, RZ ;  /* 0x5f80000014149823 */ /* 0x000fc600000000ff */
[----:B------:R-:W-:-:S07]  /*2220*/  @!P1 IADD3 R6, PT, PT, R6, 0x40, RZ ;  /* 0x0000004006069810 */ /* 0x000fce0007ffe0ff */
.L_x_85:
[----:B------:R-:W-:Y:S01]  /*2230*/  LEA R19, R5, 0xc0800000, 0x17 ;  /* 0xc080000005137811 */ /* 0x000fe200078eb8ff */
[----:B------:R-:W-:Y:S01]  /*2240*/  VIADD R11, R11, 0xffffff81 ;  /* 0xffffff810b0b7836 */ /* 0x000fe20000000000 */
[----:B------:R-:W-:Y:S03]  /*2250*/  BSSY.RECONVERGENT B3, `(.L_x_90) ;  /* 0x0000035000037945 */ /* 0x000fe60003800200 */
[----:B------:R-:W-:Y:S02]  /*2260*/  IMAD.IADD R22, R20, 0x1, -R19 ;  /* 0x0000000114167824 */ /* 0x000fe400078e0a13 */
[C---:B------:R-:W-:Y:S01]  /*2270*/  IMAD R2, R11.reuse, -0x800000, R2 ;  /* 0xff8000000b027824 */ /* 0x040fe200078e0202 */
[----:B------:R-:W-:Y:S01]  /*2280*/  IADD3 R11, PT, PT, R11, 0x7f, -R5 ;  /* 0x0000007f0b0b7810 */ /* 0x000fe20007ffe805 */
[----:B------:R-:W0:Y:S01]  /*2290*/  MUFU.RCP R18, R22 ;  /* 0x0000001600127308 */ /* 0x000e220000001000 */
[----:B------:R-:W-:-:S02]  /*22a0*/  FADD.FTZ R19, -R22, -RZ ;  /* 0x800000ff16137221 */ /* 0x000fc40000010100 */
[----:B------:R-:W-:Y:S02]  /*22b0*/  IADD3 R11, PT, PT, R11, R6, RZ ;  /* 0x000000060b0b7210 */ /* 0x000fe40007ffe0ff */
        /* <DEDUP_REMOVED lines=9> */
[----:B------:R-:W-:-:S04]  /*2350*/  IMAD.IADD R5, R6, 0x1, R11 ;  /* 0x0000000106057824 */ /* 0x000fc800078e020b */
[----:B------:R-:W-:-:S05]  /*2360*/  VIADD R6, R5, 0xffffffff ;  /* 0xffffffff05067836 */ /* 0x000fca0000000000 */
        /* <DEDUP_REMOVED lines=12> */
[C---:B------:R-:W-:Y:S02]  /*2430*/  IADD3 R18, PT, PT, R5.reuse, 0x20, RZ ;  /* 0x0000002005127810 */ /* 0x040fe40007ffe0ff */
[----:B------:R-:W-:Y:S02]  /*2440*/  LOP3.LUT R6, R6, 0x7fffff, RZ, 0xc0, !PT ;  /* 0x007fffff06067812 */ /* 0x000fe400078ec0ff */
[C---:B------:R-:W-:Y:S02]  /*2450*/  ISETP.NE.AND P3, PT, R5.reuse, RZ, PT ;  /* 0x000000ff0500720c */ /* 0x040fe40003f65270 */
[----:B------:R-:W-:Y:S02]  /*2460*/  LOP3.LUT R19, R6, 0x800000, RZ, 0xfc, !PT ;  /* 0x0080000006137812 */ /* 0x000fe400078efcff */
[----:B------:R-:W-:Y:S01]  /*2470*/  ISETP.NE.AND P1, PT, R5, RZ, PT ;  /* 0x000000ff0500720c */ /* 0x000fe20003f25270 */
[----:B------:R-:W-:Y:S01]  /*2480*/  IMAD.MOV R5, RZ, RZ, -R5 ;  /* 0x000000ffff057224 */ /* 0x000fe200078e0a05 */
[----:B------:R-:W-:-:S02]  /*2490*/  SHF.L.U32 R18, R19, R18, RZ ;  /* 0x0000001213127219 */ /* 0x000fc400000006ff */
[----:B------:R-:W-:Y:S02]  /*24a0*/  FSETP.NEU.FTZ.AND P0, PT, R11, R20, PT ;  /* 0x000000140b00720b */ /* 0x000fe40003f1d000 */
[----:B------:R-:W-:Y:S02]  /*24b0*/  SEL R6, R5, RZ, P3 ;  /* 0x000000ff05067207 */ /* 0x000fe40001800000 */
[----:B------:R-:W-:Y:S02]  /*24c0*/  ISETP.NE.AND P1, PT, R18, RZ, P1 ;  /* 0x000000ff1200720c */ /* 0x000fe40000f25270 */
[----:B------:R-:W-:Y:S02]  /*24d0*/  SHF.R.U32.HI R6, RZ, R6, R19 ;  /* 0x00000006ff067219 */ /* 0x000fe40000011613 */
[----:B------:R-:W-:Y:S02]  /*24e0*/  PLOP3.LUT P0, PT, P0, P1, PT, 0xf8, 0x8f ;  /* 0x00000000008f781c */ /* 0x000fe40000703f70 */
[----:B------:R-:W-:-:S02]  /*24f0*/  SHF.R.U32.HI R5, RZ, 0x1, R6 ;  /* 0x00000001ff057819 */ /* 0x000fc40000011606 */
[----:B------:R-:W-:-:S04]  /*2500*/  SEL R18, RZ, 0x1, !P0 ;  /* 0x00000001ff127807 */ /* 0x000fc80004000000 */
[----:B------:R-:W-:-:S04]  /*2510*/  LOP3.LUT R11, R18, 0x1, R5, 0xf8, !PT ;  /* 0x00000001120b7812 */ /* 0x000fc800078ef805 */
[----:B------:R-:W-:-:S04]  /*2520*/  LOP3.LUT R6, R11, R6, RZ, 0xc0, !PT ;  /* 0x000000060b067212 */ /* 0x000fc800078ec0ff */
[----:B------:R-:W-:-:S04]  /*2530*/  IADD3 R5, PT, PT, R5, R6, RZ ;  /* 0x0000000605057210 */ /* 0x000fc80007ffe0ff */
[----:B------:R-:W-:Y:S01]  /*2540*/  LOP3.LUT R2, R5, R2, RZ, 0xfc, !PT ;  /* 0x0000000205027212 */ /* 0x000fe200078efcff */
[----:B------:R-:W-:Y:S06]  /*2550*/  BRA `(.L_x_93) ;  /* 0x0000000000107947 */ /* 0x000fec0003800000 */
.L_x_92:
[----:B------:R-:W-:-:S04]  /*2560*/  LOP3.LUT R2, R2, 0x80000000, RZ, 0xc0, !PT ;  /* 0x8000000002027812 */ /* 0x000fc800078ec0ff */
[----:B------:R-:W-:Y:S01]  /*2570*/  LOP3.LUT R2, R2, 0x7f800000, RZ, 0xfc, !PT ;  /* 0x7f80000002027812 */ /* 0x000fe200078efcff */
[----:B------:R-:W-:Y:S06]  /*2580*/  BRA `(.L_x_93) ;  /* 0x0000000000047947 */ /* 0x000fec0003800000 */
.L_x_91:
[----:B------:R-:W-:-:S07]  /*2590*/  IMAD R2, R11, 0x800000, R2 ;  /* 0x008000000b027824 */ /* 0x000fce00078e0202 */
.L_x_93:
[----:B------:R-:W-:Y:S05]  /*25a0*/  BSYNC.RECONVERGENT B3 ;  /* 0x0000000000037941 */ /* 0x000fea0003800200 */
.L_x_90:
[----:B------:R-:W-:Y:S05]  /*25b0*/  BRA `(.L_x_94) ;  /* 0x0000000000207947 */ /* 0x000fea0003800000 */
.L_x_89:
[----:B------:R-:W-:-:S04]  /*25c0*/  LOP3.LUT R2, R20, 0x80000000, R2, 0x48, !PT ;  /* 0x8000000014027812 */ /* 0x000fc800078e4802 */
[----:B------:R-:W-:Y:S01]  /*25d0*/  LOP3.LUT R2, R2, 0x7f800000, RZ, 0xfc, !PT ;  /* 0x7f80000002027812 */ /* 0x000fe200078efcff */
[----:B------:R-:W-:Y:S06]  /*25e0*/  BRA `(.L_x_94) ;  /* 0x0000000000147947 */ /* 0x000fec0003800000 */
.L_x_88:
[----:B------:R-:W-:Y:S01]  /*25f0*/  LOP3.LUT R2, R20, 0x80000000, R2, 0x48, !PT ;  /* 0x8000000014027812 */ /* 0x000fe200078e4802 */
[----:B------:R-:W-:Y:S06]  /*2600*/  BRA `(.L_x_94) ;  /* 0x00000000000c7947 */ /* 0x000fec0003800000 */
.L_x_87:
[----:B------:R-:W0:Y:S01]  /*2610*/  MUFU.RSQ R2, -QNAN ;  /* 0xffc0000000027908 */ /* 0x000e220000001400 */
[----:B------:R-:W-:Y:S05]  /*2620*/  BRA `(.L_x_94) ;  /* 0x0000000000047947 */ /* 0x000fea0003800000 */
.L_x_86:
[----:B------:R-:W-:-:S07]  /*2630*/  FADD.FTZ R2, R2, R20 ;  /* 0x0000001402027221 */ /* 0x000fce0000010000 */
.L_x_94:
[----:B------:R-:W-:Y:S05]  /*2640*/  BSYNC.RECONVERGENT B2 ;  /* 0x0000000000027941 */ /* 0x000fea0003800200 */
.L_x_84:
[----:B------:R-:W-:-:S04]  /*2650*/  HFMA2 R5, -RZ, RZ, 0, 0 ;  /* 0x00000000ff057431 */ /* 0x000fc800000001ff */
[----:B0-----:R-:W-:Y:S05]  /*2660*/  RET.REL.NODEC R4 `(_ZN3cub18CUB_300001_SM_10006detail9transform16transform_kernelINS2_10policy_hubILb1EN4cuda3std3__45tupleIJN6thrust24THRUST_300001_SM_1000_NS6detail15normal_iteratorINSA_10device_ptrI6float3EEEEEEEE10policy1000Ei11ToSphericalNSC_INSD_I6float2EEEEJPSE_EEEvT0_iT1_T2_DpNS2_10kernel_argIT3_EE) ;  /* 0xffffffd804647950 */ /* 0x001fea0003c3ffff */
.L_x_95:
        /* <DEDUP_REMOVED lines=9> */
.L_x_138:


//--------------------- .text._ZN3cub18CUB_300001_SM_10006detail9transform16transform_kernelINS2_10policy_hubILb1EN4cuda3std3__45tupleIJN6thrust24THRUST_300001_SM_1000_NS17counting_iteratorIjNSA_11use_defaultESC_SC_EEEEEE10policy1000El20RandomPointGeneratorNSA_6detail15normal_iteratorINSA_10device_ptrI6float3EEEEJSD_EEEvT0_iT1_T2_DpNS2_10kernel_argIT3_EE --------------------------
	.section	.text._ZN3cub18CUB_300001_SM_10006detail9transform16transform_kernelINS2_10policy_hubILb1EN4cuda3std3__45tupleIJN6thrust24THRUST_300001_SM_1000_NS17counting_iteratorIjNSA_11use_defaultESC_SC_EEEEEE10policy1000El20RandomPointGeneratorNSA_6detail15normal_iteratorINSA_10device_ptrI6float3EEEEJSD_EEEvT0_iT1_T2_DpNS2_10kernel_argIT3_EE,"ax",@progbits
	.align	128
        .global         _ZN3cub18CUB_300001_SM_10006detail9transform16transform_kernelINS2_10policy_hubILb1EN4cuda3std3__45tupleIJN6thrust24THRUST_300001_SM_1000_NS17counting_iteratorIjNSA_11use_defaultESC_SC_EEEEEE10policy1000El20RandomPointGeneratorNSA_6detail15normal_iteratorINSA_10device_ptrI6float3EEEEJSD_EEEvT0_iT1_T2_DpNS2_10kernel_argIT3_EE
        .type           _ZN3cub18CUB_300001_SM_10006detail9transform16transform_kernelINS2_10policy_hubILb1EN4cuda3std3__45tupleIJN6thrust24THRUST_300001_SM_1000_NS17counting_iteratorIjNSA_11use_defaultESC_SC_EEEEEE10policy1000El20RandomPointGeneratorNSA_6detail15normal_iteratorINSA_10device_ptrI6float3EEEEJSD_EEEvT0_iT1_T2_DpNS2_10kernel_argIT3_EE,@function
        .size           _ZN3cub18CUB_300001_SM_10006detail9transform16transform_kernelINS2_10policy_hubILb1EN4cuda3std3__45tupleIJN6thrust24THRUST_300001_SM_1000_NS17counting_iteratorIjNSA_11use_defaultESC_SC_EEEEEE10policy1000El20RandomPointGeneratorNSA_6detail15normal_iteratorINSA_10device_ptrI6float3EEEEJSD_EEEvT0_iT1_T2_DpNS2_10kernel_argIT3_EE,(.L_x_141 - _ZN3cub18CUB_300001_SM_10006detail9transform16transform_kernelINS2_10policy_hubILb1EN4cuda3std3__45tupleIJN6thrust24THRUST_300001_SM_1000_NS17counting_iteratorIjNSA_11use_defaultESC_SC_EEEEEE10policy1000El20RandomPointGeneratorNSA_6detail15normal_iteratorINSA_10device_ptrI6float3EEEEJSD_EEEvT0_iT1_T2_DpNS2_10kernel_argIT3_EE)
        .other          _ZN3cub18CUB_300001_SM_10006detail9transform16transform_kernelINS2_10policy_hubILb1EN4cuda3std3__45tupleIJN6thrust24THRUST_300001_SM_1000_NS17counting_iteratorIjNSA_11use_defaultESC_SC_EEEEEE10policy1000El20RandomPointGeneratorNSA_6detail15normal_iteratorINSA_10device_ptrI6float3EEEEJSD_EEEvT0_iT1_T2_DpNS2_10kernel_argIT3_EE,@"STO_CUDA_ENTRY STV_DEFAULT"
_ZN3cub18CUB_300001_SM_10006detail9transform16transform_kernelINS2_10policy_hubILb1EN4cuda3std3__45tupleIJN6thrust24THRUST_300001_SM_1000_NS17counting_iteratorIjNSA_11use_defaultESC_SC_EEEEEE10policy1000El20RandomPointGeneratorNSA_6detail15normal_iteratorINSA_10device_ptrI6float3EEEEJSD_EEEvT0_iT1_T2_DpNS2_10kernel_argIT3_EE:
.text._ZN3cub18CUB_300001_SM_10006detail9transform16transform_kernelINS2_10policy_hubILb1EN4cuda3std3__45tupleIJN6thrust24THRUST_300001_SM_1000_NS17counting_iteratorIjNSA_11use_defaultESC_SC_EEEEEE10policy1000El20RandomPointGeneratorNSA_6detail15normal_iteratorINSA_10device_ptrI6float3EEEEJSD_EEEvT0_iT1_T2_DpNS2_10kernel_argIT3_EE:
[----:B------:R-:W-:Y:S08]  /*0000*/  LDC R1, c[0x0][0x37c] ;  /* 0x0000df00ff017b82 */ /* 0x000ff00000000800 */
[----:B------:R-:W0:Y:S01]  /*0010*/  LDC R8, c[0x0][0x388] ;  /* 0x0000e200ff087b82 */ /* 0x000e220000000800 */
[----:B------:R-:W1:Y:S01]  /*0020*/  LDCU.64 UR6, c[0x0][0x380] ;  /* 0x00007000ff0677ac */ /* 0x000e620008000a00 */
[----:B------:R-:W2:Y:S06]  /*0030*/  LDCU.64 UR8, c[0x0][0x358] ;  /* 0x00006b00ff0877ac */ /* 0x000eac0008000a00 */
[----:B------:R-:W3:Y:S08]  /*0040*/  S2UR UR4, SR_CTAID.X ;  /* 0x00000000000479c3 */ /* 0x000ef00000002500 */
[----:B------:R-:W4:Y:S01]  /*0050*/  LDC.64 R2, c[0x0][0x390] ;  /* 0x0000e400ff027b82 */ /* 0x000f220000000a00 */
[----:B0-----:R-:W-:-:S04]  /*0060*/  SHF.L.U32 R5, R8, 0x7, RZ ;  /* 0x0000000708057819 */ /* 0x001fc800000006ff */
[----:B------:R-:W-:Y:S01]  /*0070*/  SHF.R.S32.HI R0, RZ, 0x1f, R5 ;  /* 0x0000001fff007819 */ /* 0x000fe20000011405 */
[----:B---3--:R-:W-:-:S04]  /*0080*/  IMAD.WIDE.U32 R12, R5, UR4, RZ ;  /* 0x00000004050c7c25 */ /* 0x008fc8000f8e00ff */
[----:B------:R-:W-:Y:S01]  /*0090*/  IMAD R7, R0, UR4, RZ ;  /* 0x0000000400077c24 */ /* 0x000fe2000f8e02ff */
[C---:B-1----:R-:W-:Y:S01]  /*00a0*/  IADD3 R4, P0, PT, -R12.reuse, UR6, RZ ;  /* 0x000000060c047c10 */ /* 0x042fe2000ff1e1ff */
[----:B------:R-:W0:Y:S02]  /*00b0*/  LDCU UR4, c[0x0][0x398] ;  /* 0x00007300ff0477ac */ /* 0x000e240008000800 */
[----:B------:R-:W-:Y:S02]  /*00c0*/  IMAD.IADD R6, R13, 0x1, R7 ;  /* 0x000000010d067824 */ /* 0x000fe400078e0207 */
[----:B----4-:R-:W-:-:S03]  /*00d0*/  IMAD.WIDE.U32 R2, R12, 0xc, R2 ;  /* 0x0000000c0c027825 */ /* 0x010fc600078e0002 */
[----:B------:R-:W-:Y:S02]  /*00e0*/  IADD3.X R7, PT, PT, ~R6, UR7, RZ, P0, !PT ;  /* 0x0000000706077c10 */ /* 0x000fe400087fe5ff */
[----:B------:R-:W-:-:S04]  /*00f0*/  ISETP.LT.U32.AND P0, PT, R4, R5, PT ;  /* 0x000000050400720c */ /* 0x000fc80003f01070 */
[----:B------:R-:W-:Y:S01]  /*0100*/  ISETP.LT.AND.EX P0, PT, R7, R0, PT, P0 ;  /* 0x000000000700720c */ /* 0x000fe20003f01300 */
[----:B------:R-:W-:-:S03]  /*0110*/  IMAD R7, R6, 0xc, RZ ;  /* 0x0000000c06077824 */ /* 0x000fc600078e02ff */
[----:B------:R-:W-:Y:S01]  /*0120*/  SEL R0, R4, R5, P0 ;  /* 0x0000000504007207 */ /* 0x000fe20000000000 */
[----:B0-----:R-:W-:Y:S01]  /*0130*/  VIADD R12, R12, UR4 ;  /* 0x000000040c0c7c36 */ /* 0x001fe20008000000 */
[----:B------:R-:W-:Y:S02]  /*0140*/  IADD3 R3, PT, PT, R3, R7, RZ ;  /* 0x0000000703037210 */ /* 0x000fe40007ffe0ff */
[----:B------:R-:W-:-:S13]  /*0150*/  ISETP.NE.AND P0, PT, R5, R0, PT ;  /* 0x000000000500720c */ /* 0x000fda0003f05270 */
[----:B--2---:R-:W-:Y:S05]  /*0160*/  @!P0 BRA `(.L_x_96) ;  /* 0x0000000800488947 */ /* 0x004fea0003800000 */
[----:B------:R-:W-:-:S13]  /*0170*/  ISETP.GE.AND P0, PT, R8, 0x1, PT ;  /* 0x000000010800780c */ /* 0x000fda0003f06270 */
[----:B------:R-:W-:Y:S05]  /*0180*/  @!P0 EXIT ;  /* 0x000000000000894d */ /* 0x000fea0003800000 */
[----:B------:R-:W0:Y:S01]  /*0190*/  LDCU UR6, c[0x0][0x38c] ;  /* 0x00007180ff0677ac */ /* 0x000e220008000800 */
[----:B------:R-:W1:Y:S01]  /*01a0*/  S2R R13, SR_TID.X ;  /* 0x00000000000d7919 */ /* 0x000e620000002100 */
[----:B------:R-:W-:Y:S01]  /*01b0*/  HFMA2 R14, -RZ, RZ, 0, 0 ;  /* 0x00000000ff0e7431 */ /* 0x000fe200000001ff */
[----:B0-----:R-:W-:-:S04]  /*01c0*/  UIMAD.WIDE.U32 UR4, UR6, 0x3, URZ ;  /* 0x00000003060478a5 */ /* 0x001fc8000f8e00ff */
[----:B------:R-:W-:-:S04]  /*01d0*/  UIADD3 UR4, UPT, UPT, -UR5, UR6, URZ ;  /* 0x0000000605047290 */ /* 0x000fc8000fffe1ff */
[----:B------:R-:W-:-:S04]  /*01e0*/  ULEA.HI UR4, UR4, UR5, URZ, 0x1f ;  /* 0x0000000504047291 */ /* 0x000fc8000f8ff8ff */
[----:B------:R-:W-:-:S04]  /*01f0*/  USHF.R.U32.HI UR4, URZ, 0x1e, UR4 ;  /* 0x0000001eff047899 */ /* 0x000fc80008011604 */
[----:B------:R-:W-:-:S04]  /*0200*/  UIMAD UR4, UR4, -0x7fffffff, UR6 ;  /* 0x80000001040478a4 */ /* 0x000fc8000f8e0206 */
[----:B------:R-:W-:-:S04]  /*0210*/  UISETP.LT.U32.AND UP0, UPT, UR4, 0x1, UPT ;  /* 0x000000010400788c */ /* 0x000fc8000bf01070 */
[----:B-1----:R-:W-:-:S12]  /*0220*/  USEL UR4, UR4, 0x1, !UP0 ;  /* 0x0000000104047887 */ /* 0x002fd8000c000000 */
.L_x_104:
[----:B0-----:R-:W0:Y:S01]  /*0230*/  LDCU UR5, c[0x0][0x388] ;  /* 0x00007100ff0577ac */ /* 0x001e220008000800 */
[C---:B------:R-:W-:Y:S01]  /*0240*/  IMAD R15, R14.reuse, 0x80, R13 ;  /* 0x000000800e0f7824 */ /* 0x040fe200078e020d */
[----:B------:R-:W-:Y:S01]  /*0250*/  IADD3 R14, PT, PT, R14, 0x1, RZ ;  /* 0x000000010e0e7810 */ /* 0x000fe20007ffe0ff */
[----:B------:R-:W-:Y:S03]  /*0260*/  BSSY.RECONVERGENT B0, `(.L_x_97) ;  /* 0x0000080000007945 */ /* 0x000fe60003800200 */
[----:B------:R-:W-:Y:S02]  /*0270*/  ISETP.GE.AND P0, PT, R15, R0, PT ;  /* 0x000000000f00720c */ /* 0x000fe40003f06270 */
[----:B0-----:R-:W-:-:S11]  /*0280*/  ISETP.NE.AND P2, PT, R14, UR5, PT ;  /* 0x000000050e007c0c */ /* 0x001fd6000bf45270 */
[----:B------:R-:W-:Y:S05]  /*0290*/  @P0 BRA `(.L_x_98) ;  /* 0x0000000400f00947 */ /* 0x000fea0003800000 */
[----:B------:R-:W-:Y:S01]  /*02a0*/  IMAD.IADD R16, R12, 0x1, R15 ;  /* 0x000000010c107824 */ /* 0x000fe200078e020f */
[----:B------:R-:W-:Y:S01]  /*02b0*/  BSSY.RECONVERGENT B1, `(.L_x_99) ;  /* 0x000003d000017945 */ /* 0x000fe20003800200 */
[----:B------:R-:W-:Y:S01]  /*02c0*/  MOV R19, 0x1 ;  /* 0x0000000100137802 */ /* 0x000fe20000000f00 */
[----:B------:R-:W-:Y:S02]  /*02d0*/  IMAD.MOV.U32 R21, RZ, RZ, RZ ;  /* 0x000000ffff157224 */ /* 0x000fe400078e00ff */
[----:B------:R-:W-:-:S13]  /*02e0*/  ISETP.NE.AND P0, PT, R16, RZ, PT ;  /* 0x000000ff1000720c */ /* 0x000fda0003f05270 */
[----:B------:R-:W-:Y:S05]  /*02f0*/  @!P0 BRA `(.L_x_100) ;  /* 0x0000000000e08947 */ /* 0x000fea0003800000 */
[----:B------:R-:W-:Y:S02]  /*0300*/  HFMA2 R17, -RZ, RZ, 0, 0 ;  /* 0x00000000ff117431 */ /* 0x000fe400000001ff */
[----:B------:R-:W-:Y:S02]  /*0310*/  IMAD.MOV.U32 R20, RZ, RZ, 0xbc8f ;  /* 0x0000bc8fff147424 */ /* 0x000fe400078e00ff */
[----:B------:R-:W-:Y:S01]  /*0320*/  HFMA2 R21, -RZ, RZ, 0, 0 ;  /* 0x00000000ff157431 */ /* 0x000fe200000001ff */
[----:B------:R-:W-:Y:S01]  /*0330*/  MOV R18, RZ ;  /* 0x000000ff00127202 */ /* 0x000fe20000000f00 */
[----:B------:R-:W-:-:S07]  /*0340*/  IMAD.MOV.U32 R19, RZ, RZ, 0x1 ;  /* 0x00000001ff137424 */ /* 0x000fce00078e00ff */
.L_x_103:
[-C--:B------:R-:W-:Y:S01]  /*0350*/  IMAD R7, R18, R20.reuse, RZ ;  /* 0x0000001412077224 */ /* 0x080fe200078e02ff */
[----:B------:R-:W-:Y:S01]  /*0360*/  BSSY.RECONVERGENT B2, `(.L_x_101) ;  /* 0x000002b000027945 */ /* 0x000fe20003800200 */
[----:B------:R-:W-:-:S04]  /*0370*/  IMAD.WIDE.U32 R4, R20, R20, RZ ;  /* 0x0000001414047225 */ /* 0x000fc800078e00ff */
[----:B------:R-:W-:Y:S02]  /*0380*/  IMAD R7, R20, R18, R7 ;  /* 0x0000001214077224 */ /* 0x000fe400078e0207 */
[----:B------:R-:W-:Y:S01]  /*0390*/  IMAD.WIDE.U32 R8, R4, 0x3, RZ ;  /* 0x0000000304087825 */ /* 0x000fe200078e00ff */
[----:B------:R-:W-:-:S03]  /*03a0*/  LOP3.LUT R8, R16, 0x1, RZ, 0xc0, !PT ;  /* 0x0000000110087812 */ /* 0x000fc600078ec0ff */
[----:B------:R-:W-:Y:S01]  /*03b0*/  IMAD.IADD R5, R5, 0x1, R7 ;  /* 0x0000000105057824 */ /* 0x000fe200078e0207 */
[----:B------:R-:W-:-:S03]  /*03c0*/  ISETP.NE.U32.AND P1, PT, R8, 0x1, PT ;  /* 0x000000010800780c */ /* 0x000fc60003f25070 */
[----:B------:R-:W-:Y:S01]  /*03d0*/  IMAD.WIDE.U32 R6, R5, 0x3, RZ ;  /* 0x0000000305067825 */ /* 0x000fe200078e00ff */
[----:B------:R-:W-:-:S03]  /*03e0*/  ISETP.NE.U32.AND.EX P1, PT, RZ, RZ, PT, P1 ;  /* 0x000000ffff00720c */ /* 0x000fc60003f25110 */
[----:B------:R-:W-:-:S04]  /*03f0*/  IMAD.WIDE.U32 R6, P0, R4, -0x7fffffff, R6 ;  /* 0x8000000104067825 */ /* 0x000fc80007800006 */
[----:B------:R-:W-:Y:S01]  /*0400*/  IMAD.MOV.U32 R10, RZ, RZ, R7 ;  /* 0x000000ffff0a7224 */ /* 0x000fe200078e0007 */
[----:B------:R-:W-:Y:S02]  /*0410*/  IADD3.X R11, PT, PT, RZ, RZ, RZ, P0, !PT ;  /* 0x000000ffff0b7210 */ /* 0x000fe400007fe4ff */
[----:B------:R-:W-:-:S05]  /*0420*/  IADD3 RZ, P0, PT, R9, R6, RZ ;  /* 0x0000000609ff7210 */ /* 0x000fca0007f1e0ff */
[----:B------:R-:W-:Y:S01]  /*0430*/  IMAD.WIDE.U32.X R10, R5, -0x7fffffff, R10, P0 ;  /* 0x80000001050a7825 */ /* 0x000fe200000e040a */
[----:B------:R-:W-:-:S04]  /*0440*/  ISETP.GT.U32.AND P0, PT, R16, 0x1, PT ;  /* 0x000000011000780c */ /* 0x000fc80003f04070 */
[--C-:B------:R-:W-:Y:S02]  /*0450*/  SHF.R.U64 R9, R10, 0x1e, R11.reuse ;  /* 0x0000001e0a097819 */ /* 0x100fe4000000120b */
[----:B------:R-:W-:-:S03]  /*0460*/  SHF.R.U32.HI R8, RZ, 0x1e, R11 ;  /* 0x0000001eff087819 */ /* 0x000fc6000001160b */
[----:B------:R-:W-:-:S04]  /*0470*/  IMAD.WIDE.U32 R4, R9, -0x7fffffff, R4 ;  /* 0x8000000109047825 */ /* 0x000fc800078e0004 */
[----:B------:R-:W-:Y:S01]  /*0480*/  IMAD R8, R8, -0x7fffffff, RZ ;  /* 0x8000000108087824 */ /* 0x000fe200078e02ff */
[----:B------:R-:W-:Y:S06]  /*0490*/  @P1 BRA `(.L_x_102) ;  /* 0x00000000005c1947 */ /* 0x000fec0003800000 */
[-C--:B------:R-:W-:Y:S02]  /*04a0*/  IMAD R21, R21, R20.reuse, RZ ;  /* 0x0000001415157224 */ /* 0x080fe400078e02ff */
[----:B------:R-:W-:-:S04]  /*04b0*/  IMAD.WIDE.U32 R6, R19, R20, RZ ;  /* 0x0000001413067225 */ /* 0x000fc800078e00ff */
[----:B------:R-:W-:Y:S02]  /*04c0*/  IMAD R21, R18, R19, R21 ;  /* 0x0000001312157224 */ /* 0x000fe400078e0215 */
[----:B------:R-:W-:-:S03]  /*04d0*/  IMAD.WIDE.U32 R18, R6, 0x5, RZ ;  /* 0x0000000506127825 */ /* 0x000fc600078e00ff */
[----:B------:R-:W-:-:S05]  /*04e0*/  IADD3 R7, PT, PT, R7, R21, RZ ;  /* 0x0000001507077210 */ /* 0x000fca0007ffe0ff */
[----:B------:R-:W-:-:S04]  /*04f0*/  IMAD.WIDE.U32 R10, R7, 0x5, RZ ;  /* 0x00000005070a7825 */ /* 0x000fc800078e00ff */
[----:B------:R-:W-:-:S04]  /*0500*/  IMAD.WIDE.U32 R10, P1, R6, 0x2, R10 ;  /* 0x00000002060a7825 */ /* 0x000fc8000782000a */
[----:B------:R-:W-:Y:S01]  /*0510*/  IMAD.X R21, RZ, RZ, RZ, P1 ;  /* 0x000000ffff157224 */ /* 0x000fe200008e06ff */
[----:B------:R-:W-:Y:S02]  /*0520*/  IADD3 RZ, P1, PT, R19, R10, RZ ;  /* 0x0000000a13ff7210 */ /* 0x000fe40007f3e0ff */
[----:B------:R-:W-:-:S05]  /*0530*/  MOV R20, R11 ;  /* 0x0000000b00147202 */ /* 0x000fca0000000f00 */
[----:B------:R-:W-:-:S03]  /*0540*/  IMAD.WIDE.U32.X R20, R7, 0x2, R20, P1 ;  /* 0x0000000207147825 */ /* 0x000fc600008e0414 */
[----:B------:R-:W-:-:S05]  /*0550*/  IADD3 R11, P1, PT, R6, -R20, RZ ;  /* 0x80000014060b7210 */ /* 0x000fca0007f3e0ff */
[----:B------:R-:W-:-:S05]  /*0560*/  IMAD.X R10, R7, 0x1, ~R21, P1 ;  /* 0x00000001070a7824 */ /* 0x000fca00008e0e15 */
[--C-:B------:R-:W-:Y:S02]  /*0570*/  SHF.R.U64 R11, R11, 0x1, R10.reuse ;  /* 0x000000010b0b7819 */ /* 0x100fe4000000120a */
[----:B------:R-:W-:Y:S02]  /*0580*/  SHF.R.U32.HI R19, RZ, 0x1, R10 ;  /* 0x00000001ff137819 */ /* 0x000fe4000001160a */
[----:B------:R-:W-:-:S04]  /*0590*/  IADD3 R10, P1, PT, R11, R20, RZ ;  /* 0x000000140b0a7210 */ /* 0x000fc80007f3e0ff */
[----:B------:R-:W-:-:S04]  /*05a0*/  IADD3.X R11, PT, PT, R19, R21, RZ, P1, !PT ;  /* 0x00000015130b7210 */ /* 0x000fc80000ffe4ff */
[--C-:B------:R-:W-:Y:S02]  /*05b0*/  SHF.R.U64 R21, R10, 0x1e, R11.reuse ;  /* 0x0000001e0a157819 */ /* 0x100fe4000000120b */
[----:B------:R-:W-:-:S03]  /*05c0*/  SHF.R.U32.HI R10, RZ, 0x1e, R11 ;  /* 0x0000001eff0a7819 */ /* 0x000fc6000001160b */
[----:B------:R-:W-:-:S04]  /*05d0*/  IMAD.WIDE.U32 R6, R21, -0x7fffffff, R6 ;  /* 0x8000000115067825 */ /* 0x000fc800078e0006 */
[----:B------:R-:W-:Y:S02]  /*05e0*/  IMAD R10, R10, -0x7fffffff, RZ ;  /* 0x800000010a0a7824 */ /* 0x000fe400078e02ff */
[----:B------:R-:W-:-:S03]  /*05f0*/  IMAD.MOV.U32 R19, RZ, RZ, R6 ;  /* 0x000000ffff137224 */ /* 0x000fc600078e0006 */
[----:B------:R-:W-:-:S07]  /*0600*/  IADD3 R21, PT, PT, R7, -R21, R10 ;  /* 0x8000001507157210 */ /* 0x000fce0007ffe00a */
.L_x_102:
[----:B------:R-:W-:Y:S05]  /*0610*/  BSYNC.RECONVERGENT B2 ;  /* 0x0000000000027941 */ /* 0x000fea0003800200 */
.L_x_101:
[----:B------:R-:W-:Y:S02]  /*0620*/  ISETP.GT.U32.AND.EX P0, PT, R17, RZ, PT, P0 ;  /* 0x000000ff1100720c */ /* 0x000fe40003f04100 */
[--C-:B------:R-:W-:Y:S02]  /*0630*/  SHF.R.U64 R16, R16, 0x1, R17.reuse ;  /* 0x0000000110107819 */ /* 0x100fe40000001211 */
[----:B------:R-:W-:Y:S02]  /*0640*/  SHF.R.U32.HI R17, RZ, 0x1, R17 ;  /* 0x00000001ff117819 */ /* 0x000fe40000011611 */
[----:B------:R-:W-:Y:S02]  /*0650*/  IADD3 R18, PT, PT, R5, -R9, R8 ;  /* 0x8000000905127210 */ /* 0x000fe40007ffe008 */
[----:B------:R-:W-:-:S05]  /*0660*/  MOV R20, R4 ;  /* 0x0000000400147202 */ /* 0x000fca0000000f00 */
[----:B------:R-:W-:Y:S05]  /*0670*/  @P0 BRA `(.L_x_103) ;  /* 0xfffffffc00340947 */ /* 0x000fea000383ffff */
.L_x_100:
[----:B------:R-:W-:Y:S05]  /*0680*/  BSYNC.RECONVERGENT B1 ;  /* 0x0000000000017941 */ /* 0x000fea0003800200 */
.L_x_99:
[----:B------:R-:W-:Y:S02]  /*0690*/  IMAD R17, R21, UR4, RZ ;  /* 0x0000000415117c24 */ /* 0x000fe4000f8e02ff */
[----:B------:R-:W-:-:S04]  /*06a0*/  IMAD.WIDE.U32 R4, R19, UR4, RZ ;  /* 0x0000000413047c25 */ /* 0x000fc8000f8e00ff */
[----:B------:R-:W-:-:S04]  /*06b0*/  IMAD.IADD R17, R5, 0x1, R17 ;  /* 0x0000000105117824 */ /* 0x000fc800078e0211 */
[----:B------:R-:W-:-:S04]  /*06c0*/  IMAD.WIDE.U32 R6, R17, 0x5, RZ ;  /* 0x0000000511067825 */ /* 0x000fc800078e00ff */
[----:B------:R-:W-:-:S04]  /*06d0*/  IMAD.WIDE.U32 R8, P0, R4, 0x2, R6 ;  /* 0x0000000204087825 */ /* 0x000fc80007800006 */
[----:B------:R-:W-:Y:S01]  /*06e0*/  IMAD.WIDE.U32 R6, R4, 0x5, RZ ;  /* 0x0000000504067825 */ /* 0x000fe200078e00ff */
[----:B------:R-:W-:-:S03]  /*06f0*/  IADD3.X R11, PT, PT, RZ, RZ, RZ, P0, !PT ;  /* 0x000000ffff0b7210 */ /* 0x000fc600007fe4ff */
[----:B------:R-:W-:Y:S01]  /*0700*/  IMAD.MOV.U32 R10, RZ, RZ, R9 ;  /* 0x000000ffff0a7224 */ /* 0x000fe200078e0009 */
[----:B------:R-:W-:-:S05]  /*0710*/  IADD3 RZ, P0, PT, R7, R8, RZ ;  /* 0x0000000807ff7210 */ /* 0x000fca0007f1e0ff */
[----:B------:R-:W-:-:S04]  /*0720*/  IMAD.WIDE.U32.X R6, R17, 0x2, R10, P0 ;  /* 0x0000000211067825 */ /* 0x000fc800000e040a */
[----:B------:R-:W-:Y:S01]  /*0730*/  IMAD.MOV.U32 R11, RZ, RZ, 0x41a00000 ;  /* 0x41a00000ff0b7424 */ /* 0x000fe200078e00ff */
[----:B------:R-:W-:-:S04]  /*0740*/  IADD3 R5, P0, PT, R4, -R6, RZ ;  /* 0x8000000604057210 */ /* 0x000fc80007f1e0ff */
[----:B------:R-:W-:-:S04]  /*0750*/  IADD3.X R8, PT, PT, R17, ~R7, RZ, P0, !PT ;  /* 0x8000000711087210 */ /* 0x000fc800007fe4ff */
[--C-:B------:R-:W-:Y:S02]  /*0760*/  SHF.R.U64 R5, R5, 0x1, R8.reuse ;  /* 0x0000000105057819 */ /* 0x100fe40000001208 */
[----:B------:R-:W-:Y:S02]  /*0770*/  SHF.R.U32.HI R9, RZ, 0x1, R8 ;  /* 0x00000001ff097819 */ /* 0x000fe40000011608 */
[----:B------:R-:W-:-:S05]  /*0780*/  IADD3 R5, P0, PT, R5, R6, RZ ;  /* 0x0000000605057210 */ /* 0x000fca0007f1e0ff */
[----:B------:R-:W-:-:S05]  /*0790*/  IMAD.X R6, R9, 0x1, R7, P0 ;  /* 0x0000000109067824 */ /* 0x000fca00000e0607 */
[----:B------:R-:W-:-:S05]  /*07a0*/  SHF.R.U64 R5, R5, 0x1e, R6 ;  /* 0x0000001e05057819 */ /* 0x000fca0000001206 */
[----:B------:R-:W-:-:S04]  /*07b0*/  IMAD R4, R5, -0x7fffffff, R4 ;  /* 0x8000000105047824 */ /* 0x000fc800078e0204 */
[----:B------:R-:W-:-:S05]  /*07c0*/  IMAD.HI.U32 R5, R4, 0x5e4789c9, RZ ;  /* 0x5e4789c904057827 */ /* 0x000fca00078e00ff */
[----:B------:R-:W-:-:S05]  /*07d0*/  SHF.R.U32.HI R5, RZ, 0xe, R5 ;  /* 0x0000000eff057819 */ /* 0x000fca0000011605 */
[C---:B------:R-:W-:Y:S02]  /*07e0*/  IMAD R4, R5.reuse, -0xadc8, R4 ;  /* 0xffff523805047824 */ /* 0x040fe400078e0204 */
[----:B------:R-:W-:Y:S02]  /*07f0*/  IMAD R5, R5, 0xd47, RZ ;  /* 0x00000d4705057824 */ /* 0x000fe400078e02ff */
[----:B------:R-:W-:-:S03]  /*0800*/  IMAD R4, R4, 0xbc8f, RZ ;  /* 0x0000bc8f04047824 */ /* 0x000fc600078e02ff */
[----:B------:R-:W-:Y:S02]  /*0810*/  LOP3.LUT R7, R5, 0x7fffffff, RZ, 0x3c, !PT ;  /* 0x7fffffff05077812 */ /* 0x000fe400078e3cff */
[----:B------:R-:W-:-:S13]  /*0820*/  ISETP.GE.U32.AND P0, PT, R4, R5, PT ;  /* 0x000000050400720c */ /* 0x000fda0003f06070 */
[----:B------:R-:W-:-:S05]  /*0830*/  @P0 IADD3 R7, PT, PT, -R5, RZ, RZ ;  /* 0x000000ff05070210 */ /* 0x000fca0007ffe1ff */
[----:B------:R-:W-:-:S04]  /*0840*/  IMAD.IADD R7, R4, 0x1, R7 ;  /* 0x0000000104077824 */ /* 0x000fc800078e0207 */
[----:B------:R-:W-:-:S05]  /*0850*/  IMAD.HI.U32 R4, R7, -0x4370ec6f, RZ ;  /* 0xbc8f139107047827 */ /* 0x000fca00078e00ff */
[----:B------:R-:W-:-:S05]  /*0860*/  SHF.R.U32.HI R4, RZ, 0xf, R4 ;  /* 0x0000000fff047819 */ /* 0x000fca0000011604 */
[C---:B------:R-:W-:Y:S02]  /*0870*/  IMAD R5, R4.reuse, -0xadc8, R7 ;  /* 0xffff523804057824 */ /* 0x040fe400078e0207 */
[----:B------:R-:W-:Y:S02]  /*0880*/  IMAD R4, R4, 0xd47, RZ ;  /* 0x00000d4704047824 */ /* 0x000fe400078e02ff */
[----:B------:R-:W-:Y:S02]  /*0890*/  IMAD R5, R5, 0xbc8f, RZ ;  /* 0x0000bc8f05057824 */ /* 0x000fe400078e02ff */
[----:B------:R-:W-:Y:S01]  /*08a0*/  VIADD R7, R7, 0xffffffff ;  /* 0xffffffff07077836 */ /* 0x000fe20000000000 */
[----:B------:R-:W-:Y:S02]  /*08b0*/  LOP3.LUT R6, R4, 0x7fffffff, RZ, 0x3c, !PT ;  /* 0x7fffffff04067812 */ /* 0x000fe400078e3cff */
[----:B------:R-:W-:Y:S02]  /*08c0*/  ISETP.GE.U32.AND P0, PT, R5, R4, PT ;  /* 0x000000040500720c */ /* 0x000fe40003f06070 */
[----:B------:R-:W-:-:S05]  /*08d0*/  I2FP.F32.U32 R7, R7 ;  /* 0x0000000700077245 */ /* 0x000fca0000201000 */
[----:B------:R-:W-:-:S04]  /*08e0*/  FMUL R7, R7, 4.6566128730773925781e-10 ;  /* 0x3000000007077820 */ /* 0x000fc80000400000 */
[----:B------:R-:W-:Y:S02]  /*08f0*/  FFMA R7, R7, R11, -10 ;  /* 0xc120000007077423 */ /* 0x000fe4000000000b */
[----:B------:R-:W-:-:S05]  /*0900*/  @P0 IADD3 R6, PT, PT, -R4, RZ, RZ ;  /* 0x000000ff04060210 */ /* 0x000fca0007ffe1ff */
[----:B------:R-:W-:-:S04]  /*0910*/  IMAD.IADD R6, R5, 0x1, R6 ;  /* 0x0000000105067824 */ /* 0x000fc800078e0206 */
[----:B------:R-:W-:-:S05]  /*0920*/  IMAD.HI.U32 R4, R6, -0x4370ec6f, RZ ;  /* 0xbc8f139106047827 */ /* 0x000fca00078e00ff */
[----:B------:R-:W-:-:S05]  /*0930*/  SHF.R.U32.HI R5, RZ, 0xf, R4 ;  /* 0x0000000fff057819 */ /* 0x000fca0000011604 */
[C---:B------:R-:W-:Y:S01]  /*0940*/  IMAD R4, R5.reuse, -0xadc8, R6 ;  /* 0xffff523805047824 */ /* 0x040fe200078e0206 */
[----:B------:R-:W-:Y:S01]  /*0950*/  IADD3 R6, PT, PT, R6, -0x1, RZ ;  /* 0xffffffff06067810 */ /* 0x000fe20007ffe0ff */
[----:B------:R-:W-:Y:S02]  /*0960*/  IMAD R5, R5, 0xd47, RZ ;  /* 0x00000d4705057824 */ /* 0x000fe400078e02ff */
[----:B------:R-:W-:Y:S01]  /*0970*/  IMAD R4, R4, 0xbc8f, RZ ;  /* 0x0000bc8f04047824 */ /* 0x000fe200078e02ff */
[----:B------:R-:W-:Y:S02]  /*0980*/  I2FP.F32.U32 R6, R6 ;  /* 0x0000000600067245 */ /* 0x000fe40000201000 */
[----:B------:R-:W-:Y:S02]  /*0990*/  LOP3.LUT R9, R5, 0x7fffffff, RZ, 0x3c, !PT ;  /* 0x7fffffff05097812 */ /* 0x000fe400078e3cff */
[----:B------:R-:W-:Y:S01]  /*09a0*/  ISETP.GE.U32.AND P0, PT, R4, R5, PT ;  /* 0x000000050400720c */ /* 0x000fe20003f06070 */
[----:B------:R-:W-:-:S12]  /*09b0*/  FMUL R6, R6, 4.6566128730773925781e-10 ;  /* 0x3000000006067820 */ /* 0x000fd80000400000 */
[----:B------:R-:W-:-:S04]  /*09c0*/  @P0 IADD3 R9, PT, PT, -R5, RZ, RZ ;  /* 0x000000ff05090210 */ /* 0x000fc80007ffe1ff */
[----:B------:R-:W-:Y:S01]  /*09d0*/  IADD3 R9, PT, PT, R4, -0x1, R9 ;  /* 0xffffffff04097810 */ /* 0x000fe20007ffe009 */
[----:B------:R-:W-:-:S03]  /*09e0*/  IMAD.WIDE R4, R15, 0xc, R2 ;  /* 0x0000000c0f047825 */ /* 0x000fc600078e0202 */
[----:B------:R-:W-:Y:S02]  /*09f0*/  I2FP.F32.U32 R9, R9 ;  /* 0x0000000900097245 */ /* 0x000fe40000201000 */
[----:B------:R0:W-:Y:S03]  /*0a00*/  STG.E desc[UR8][R4.64], R7 ;  /* 0x0000000704007986 */ /* 0x0001e6000c101908 */
[----:B------:R-:W-:Y:S01]  /*0a10*/  FMUL R8, R9, 4.6566128730773925781e-10 ;  /* 0x3000000009087820 */ /* 0x000fe20000400000 */
[----:B------:R-:W-:-:S03]  /*0a20*/  FFMA R9, R6, R11, -10 ;  /* 0xc120000006097423 */ /* 0x000fc6000000000b */
[----:B------:R-:W-:Y:S02]  /*0a30*/  FFMA R11, R8, R11, -10 ;  /* 0xc1200000080b7423 */ /* 0x000fe4000000000b */
[----:B------:R0:W-:Y:S04]  /*0a40*/  STG.E desc[UR8][R4.64+0x4], R9 ;  /* 0x0000040904007986 */ /* 0x0001e8000c101908 */
[----:B------:R0:W-:Y:S02]  /*0a50*/  STG.E desc[UR8][R4.64+0x8], R11 ;  /* 0x0000080b04007986 */ /* 0x0001e4000c101908 */
.L_x_98:
[----:B------:R-:W-:Y:S05]  /*0a60*/  BSYNC.RECONVERGENT B0 ;  /* 0x0000000000007941 */ /* 0x000fea0003800200 */
.L_x_97:
[----:B------:R-:W-:Y:S05]  /*0a70*/  @P2 BRA `(.L_x_104) ;  /* 0xfffffff400ec2947 */ /* 0x000fea000383ffff */
[----:B------:R-:W-:Y:S05]  /*0a80*/  EXIT ;  /* 0x000000000000794d */ /* 0x000fea0003800000 */
.L_x_96:
        /* <DEDUP_REMOVED lines=12> */
.L_x_110:
[----:B0-----:R-:W-:Y:S01]  /*0b50*/  IMAD R5, R0, 0x80, R7 ;  /* 0x0000008000057824 */ /* 0x001fe200078e0207 */
[----:B------:R-:W-:Y:S01]  /*0b60*/  BSSY.RECONVERGENT B0, `(.L_x_105) ;  /* 0x000003d000007945 */ /* 0x000fe20003800200 */
[----:B------:R-:W-:Y:S01]  /*0b70*/  IMAD.MOV.U32 R6, RZ, RZ, 0x1 ;  /* 0x00000001ff067424 */ /* 0x000fe200078e00ff */
[----:B------:R-:W-:Y:S02]  /*0b80*/  MOV R8, RZ ;  /* 0x000000ff00087202 */ /* 0x000fe40000000f00 */
[----:B------:R-:W-:-:S04]  /*0b90*/  IADD3 R4, PT, PT, R12, R5, RZ ;  /* 0x000000050c047210 */ /* 0x000fc80007ffe0ff */
[----:B------:R-:W-:-:S13]  /*0ba0*/  ISETP.NE.AND P0, PT, R4, RZ, PT ;  /* 0x000000ff0400720c */ /* 0x000fda0003f05270 */
[----:B------:R-:W-:Y:S05]  /*0bb0*/  @!P0 BRA `(.L_x_106) ;  /* 0x0000000000dc8947 */ /* 0x000fea0003800000 */
[----:B------:R-:W-:Y:S01]  /*0bc0*/  CS2R R8, SRZ ;  /* 0x0000000000087805 */ /* 0x000fe2000001ff00 */
[----:B------:R-:W-:Y:S01]  /*0bd0*/  IMAD.MOV.U32 R20, RZ, RZ, 0xbc8f ;  /* 0x0000bc8fff147424 */ /* 0x000fe200078e00ff */
[----:B------:R-:W-:Y:S01]  /*0be0*/  MOV R21, RZ ;  /* 0x000000ff00157202 */ /* 0x000fe20000000f00 */
[----:B------:R-:W-:-:S07]  /*0bf0*/  IMAD.MOV.U32 R6, RZ, RZ, 0x1 ;  /* 0x00000001ff067424 */ /* 0x000fce00078e00ff */
.L_x_109:
[-C--:B------:R-:W-:Y:S01]  /*0c00*/  IMAD R13, R21, R20.reuse, RZ ;  /* 0x00000014150d7224 */ /* 0x080fe200078e02ff */
[----:B------:R-:W-:Y:S01]  /*0c10*/  BSSY.RECONVERGENT B1, `(.L_x_107) ;  /* 0x000002b000017945 */ /* 0x000fe20003800200 */
[----:B------:R-:W-:-:S04]  /*0c20*/  IMAD.WIDE.U32 R10, R20, R20, RZ ;  /* 0x00000014140a7225 */ /* 0x000fc800078e00ff */
[----:B------:R-:W-:Y:S02]  /*0c30*/  IMAD R13, R20, R21, R13 ;  /* 0x00000015140d7224 */ /* 0x000fe400078e020d */
[----:B------:R-:W-:-:S03]  /*0c40*/  IMAD.WIDE.U32 R16, R10, 0x3, RZ ;  /* 0x000000030a107825 */ /* 0x000fc600078e00ff */
[----:B------:R-:W-:Y:S02]  /*0c50*/  IADD3 R11, PT, PT, R11, R13, RZ ;  /* 0x0000000d0b0b7210 */ /* 0x000fe40007ffe0ff */
[----:B------:R-:W-:-:S03]  /*0c60*/  LOP3.LUT R13, R4, 0x1, RZ, 0xc0, !PT ;  /* 0x00000001040d7812 */ /* 0x000fc600078ec0ff */
[----:B------:R-:W-:Y:S01]  /*0c70*/  IMAD.WIDE.U32 R14, R11, 0x3, RZ ;  /* 0x000000030b0e7825 */ /* 0x000fe200078e00ff */
[----:B------:R-:W-:-:S04]  /*0c80*/  ISETP.NE.U32.AND P1, PT, R13, 0x1, PT ;  /* 0x000000010d00780c */ /* 0x000fc80003f25070 */
[----:B------:R-:W-:Y:S01]  /*0c90*/  ISETP.NE.U32.AND.EX P1, PT, RZ, RZ, PT, P1 ;  /* 0x000000ffff00720c */ /* 0x000fe20003f25110 */
[----:B------:R-:W-:-:S04]  /*0ca0*/  IMAD.WIDE.U32 R14, P0, R10, -0x7fffffff, R14 ;  /* 0x800000010a0e7825 */ /* 0x000fc8000780000e */
[----:B------:R-:W-:Y:S01]  /*0cb0*/  IMAD.X R19, RZ, RZ, RZ, P0 ;  /* 0x000000ffff137224 */ /* 0x000fe200000e06ff */
[----:B------:R-:W-:Y:S02]  /*0cc0*/  IADD3 RZ, P0, PT, R17, R14, RZ ;  /* 0x0000000e11ff7210 */ /* 0x000fe40007f1e0ff */
[----:B------:R-:W-:-:S05]  /*0cd0*/  MOV R18, R15 ;  /* 0x0000000f00127202 */ /* 0x000fca0000000f00 */
        /* <DEDUP_REMOVED lines=10> */
[----:B------:R-:W-:-:S04]  /*0d80*/  IMAD.WIDE.U32 R18, R14, 0x5, RZ ;  /* 0x000000050e127825 */ /* 0x000fc800078e00ff */
[----:B------:R-:W-:-:S04]  /*0d90*/  IMAD.IADD R15, R15, 0x1, R21 ;  /* 0x000000010f0f7824 */ /* 0x000fc800078e0215 */
[----:B------:R-:W-:-:S04]  /*0da0*/  IMAD.WIDE.U32 R16, R15, 0x5, RZ ;  /* 0x000000050f107825 */ /* 0x000fc800078e00ff */
[----:B------:R-:W-:-:S04]  /*0db0*/  IMAD.WIDE.U32 R16, P1, R14, 0x2, R16 ;  /* 0x000000020e107825 */ /* 0x000fc80007820010 */
[----:B------:R-:W-:Y:S01]  /*0dc0*/  IMAD.MOV.U32 R20, RZ, RZ, R17 ;  /* 0x000000ffff147224 */ /* 0x000fe200078e0011 */
[----:B------:R-:W-:Y:S02]  /*0dd0*/  IADD3.X R21, PT, PT, RZ, RZ, RZ, P1, !PT ;  /* 0x000000ffff157210 */ /* 0x000fe40000ffe4ff */
[----:B------:R-:W-:-:S05]  /*0de0*/  IADD3 RZ, P1, PT, R19, R16, RZ ;  /* 0x0000001013ff7210 */ /* 0x000fca0007f3e0ff */
[----:B------:R-:W-:-:S03]  /*0df0*/  IMAD.WIDE.U32.X R20, R15, 0x2, R20, P1 ;  /* 0x000000020f147825 */ /* 0x000fc600008e0414 */
[----:B------:R-:W-:-:S04]  /*0e00*/  IADD3 R17, P1, PT, R14, -R20, RZ ;  /* 0x800000140e117210 */ /* 0x000fc80007f3e0ff */
[----:B------:R-:W-:-:S04]  /*0e10*/  IADD3.X R6, PT, PT, R15, ~R21, RZ, P1, !PT ;  /* 0x800000150f067210 */ /* 0x000fc80000ffe4ff */
[--C-:B------:R-:W-:Y:S02]  /*0e20*/  SHF.R.U64 R17, R17, 0x1, R6.reuse ;  /* 0x0000000111117819 */ /* 0x100fe40000001206 */
[----:B------:R-:W-:Y:S02]  /*0e30*/  SHF.R.U32.HI R19, RZ, 0x1, R6 ;  /* 0x00000001ff137819 */ /* 0x000fe40000011606 */
[----:B------:R-:W-:-:S05]  /*0e40*/  IADD3 R17, P1, PT, R17, R20, RZ ;  /* 0x0000001411117210 */ /* 0x000fca0007f3e0ff */
[----:B------:R-:W-:-:S05]  /*0e50*/  IMAD.X R6, R19, 0x1, R21, P1 ;  /* 0x0000000113067824 */ /* 0x000fca00008e0615 */
[--C-:B------:R-:W-:Y:S02]  /*0e60*/  SHF.R.U64 R17, R17, 0x1e, R6.reuse ;  /* 0x0000001e11117819 */ /* 0x100fe40000001206 */
[----:B------:R-:W-:-:S03]  /*0e70*/  SHF.R.U32.HI R6, RZ, 0x1e, R6 ;  /* 0x0000001eff067819 */ /* 0x000fc60000011606 */
[----:B------:R-:W-:-:S04]  /*0e80*/  IMAD.WIDE.U32 R14, R17, -0x7fffffff, R14 ;  /* 0x80000001110e7825 */ /* 0x000fc800078e000e */
[----:B------:R-:W-:-:S05]  /*0e90*/  IMAD R6, R6, -0x7fffffff, RZ ;  /* 0x8000000106067824 */ /* 0x000fca00078e02ff */
[----:B------:R-:W-:Y:S02]  /*0ea0*/  IADD3 R8, PT, PT, R15, -R17, R6 ;  /* 0x800000110f087210 */ /* 0x000fe40007ffe006 */
[----:B------:R-:W-:-:S07]  /*0eb0*/  MOV R6, R14 ;  /* 0x0000000e00067202 */ /* 0x000fce0000000f00 */
.L_x_108:
[----:B------:R-:W-:Y:S05]  /*0ec0*/  BSYNC.RECONVERGENT B1 ;  /* 0x0000000000017941 */ /* 0x000fea0003800200 */
.L_x_107:
[----:B------:R-:W-:Y:S01]  /*0ed0*/  ISETP.GT.U32.AND.EX P0, PT, R9, RZ, PT, P0 ;  /* 0x000000ff0900720c */ /* 0x000fe20003f04100 */
[----:B------:R-:W-:Y:S01]  /*0ee0*/  IMAD.MOV.U32 R20, RZ, RZ, R10 ;  /* 0x000000ffff147224 */ /* 0x000fe200078e000a */
[--C-:B------:R-:W-:Y:S02]  /*0ef0*/  SHF.R.U64 R4, R4, 0x1, R9.reuse ;  /* 0x0000000104047819 */ /* 0x100fe40000001209 */
[----:B------:R-:W-:Y:S02]  /*0f00*/  SHF.R.U32.HI R9, RZ, 0x1, R9 ;  /* 0x00000001ff097819 */ /* 0x000fe40000011609 */
[----:B------:R-:W-:-:S07]  /*0f10*/  IADD3 R21, PT, PT, R11, -R13, R22 ;  /* 0x8000000d0b157210 */ /* 0x000fce0007ffe016 */
[----:B------:R-:W-:Y:S05]  /*0f20*/  @P0 BRA `(.L_x_109) ;  /* 0xfffffffc00340947 */ /* 0x000fea000383ffff */
.L_x_106:
[----:B------:R-:W-:Y:S05]  /*0f30*/  BSYNC.RECONVERGENT B0 ;  /* 0x0000000000007941 */ /* 0x000fea0003800200 */
.L_x_105:
[----:B------:R-:W-:Y:S01]  /*0f40*/  IMAD R13, R8, UR4, RZ ;  /* 0x00000004080d7c24 */ /* 0x000fe2000f8e02ff */
[----:B------:R-:W0:Y:S01]  /*0f50*/  LDCU UR5, c[0x0][0x388] ;  /* 0x00007100ff0577ac */ /* 0x000e220008000800 */
[----:B------:R-:W-:Y:S01]  /*0f60*/  IMAD.WIDE.U32 R8, R6, UR4, RZ ;  /* 0x0000000406087c25 */ /* 0x000fe2000f8e00ff */
[----:B------:R-:W-:-:S04]  /*0f70*/  IADD3 R0, PT, PT, R0, 0x1, RZ ;  /* 0x0000000100007810 */ /* 0x000fc80007ffe0ff */
[----:B------:R-:W-:-:S05]  /*0f80*/  IADD3 R13, PT, PT, R9, R13, RZ ;  /* 0x0000000d090d7210 */ /* 0x000fca0007ffe0ff */
[----:B------:R-:W-:-:S04]  /*0f90*/  IMAD.WIDE.U32 R10, R13, 0x5, RZ ;  /* 0x000000050d0a7825 */ /* 0x000fc800078e00ff */
[----:B------:R-:W-:-:S04]  /*0fa0*/  IMAD.WIDE.U32 R14, P0, R8, 0x2, R10 ;  /* 0x00000002080e7825 */ /* 0x000fc8000780000a */
[----:B------:R-:W-:Y:S01]  /*0fb0*/  IMAD.WIDE.U32 R10, R8, 0x5, RZ ;  /* 0x00000005080a7825 */ /* 0x000fe200078e00ff */
[----:B------:R-:W-:-:S03]  /*0fc0*/  MOV R16, R15 ;  /* 0x0000000f00107202 */ /* 0x000fc60000000f00 */
[----:B------:R-:W-:Y:S01]  /*0fd0*/  IMAD.X R17, RZ, RZ, RZ, P0 ;  /* 0x000000ffff117224 */ /* 0x000fe200000e06ff */
[----:B------:R-:W-:-:S05]  /*0fe0*/  IADD3 RZ, P0, PT, R11, R14, RZ ;  /* 0x0000000e0bff7210 */ /* 0x000fca0007f1e0ff */
[----:B------:R-:W-:-:S03]  /*0ff0*/  IMAD.WIDE.U32.X R10, R13, 0x2, R16, P0 ;  /* 0x000000020d0a7825 */ /* 0x000fc600000e0410 */
[----:B------:R-:W-:-:S05]  /*1000*/  IADD3 R9, P0, PT, R8, -R10, RZ ;  /* 0x8000000a08097210 */ /* 0x000fca0007f1e0ff */
[----:B------:R-:W-:-:S05]  /*1010*/  IMAD.X R4, R13, 0x1, ~R11, P0 ;  /* 0x000000010d047824 */ /* 0x000fca00000e0e0b */
[--C-:B------:R-:W-:Y:S02]  /*1020*/  SHF.R.U64 R9, R9, 0x1, R4.reuse ;  /* 0x0000000109097819 */ /* 0x100fe40000001204 */
[----:B------:R-:W-:Y:S02]  /*1030*/  SHF.R.U32.HI R13, RZ, 0x1, R4 ;  /* 0x00000001ff0d7819 */ /* 0x000fe40000011604 */
[----:B------:R-:W-:-:S04]  /*1040*/  IADD3 R9, P0, PT, R9, R10, RZ ;  /* 0x0000000a09097210 */ /* 0x000fc80007f1e0ff */
[----:B------:R-:W-:-:S04]  /*1050*/  IADD3.X R10, PT, PT, R13, R11, RZ, P0, !PT ;  /* 0x0000000b0d0a7210 */ /* 0x000fc800007fe4ff */
        /* <DEDUP_REMOVED lines=9> */
[----:B------:R-:W-:-:S05]  /*10f0*/  @P0 IMAD.MOV R11, RZ, RZ, -R9 ;  /* 0x000000ffff0b0224 */ /* 0x000fca00078e0a09 */
[----:B------:R-:W-:-:S05]  /*1100*/  IADD3 R11, PT, PT, R8, R11, RZ ;  /* 0x0000000b080b7210 */ /* 0x000fca0007ffe0ff */
        /* <DEDUP_REMOVED lines=10> */
[----:B------:R-:W-:-:S05]  /*11b0*/  @P0 IMAD.MOV R13, RZ, RZ, -R9 ;  /* 0x000000ffff0d0224 */ /* 0x000fca00078e0a09 */
[----:B------:R-:W-:-:S05]  /*11c0*/  IADD3 R13, PT, PT, R6, R13, RZ ;  /* 0x0000000d060d7210 */ /* 0x000fca0007ffe0ff */
[----:B------:R-:W-:-:S05]  /*11d0*/  IMAD.HI.U32 R4, R13, -0x4370ec6f, RZ ;  /* 0xbc8f13910d047827 */ /* 0x000fca00078e00ff */
[----:B------:R-:W-:-:S05]  /*11e0*/  SHF.R.U32.HI R4, RZ, 0xf, R4 ;  /* 0x0000000fff047819 */ /* 0x000fca0000011604 */
[C---:B------:R-:W-:Y:S02]  /*11f0*/  IMAD R6, R4.reuse, -0xadc8, R13 ;  /* 0xffff523804067824 */ /* 0x040fe400078e020d */
[----:B------:R-:W-:Y:S02]  /*1200*/  IMAD R9, R4, 0xd47, RZ ;  /* 0x00000d4704097824 */ /* 0x000fe400078e02ff */
[----:B------:R-:W-:Y:S02]  /*1210*/  IMAD R6, R6, 0xbc8f, RZ ;  /* 0x0000bc8f06067824 */ /* 0x000fe400078e02ff */
[----:B------:R-:W-:Y:S01]  /*1220*/  VIADD R13, R13, 0xffffffff ;  /* 0xffffffff0d0d7836 */ /* 0x000fe20000000000 */
[----:B------:R-:W-:Y:S01]  /*1230*/  LOP3.LUT R15, R9, 0x7fffffff, RZ, 0x3c, !PT ;  /* 0x7fffffff090f7812 */ /* 0x000fe200078e3cff */
[----:B------:R-:W-:Y:S01]  /*1240*/  IMAD.WIDE R4, R5, 0xc, R2 ;  /* 0x0000000c05047825 */ /* 0x000fe200078e0202 */
[----:B------:R-:W-:Y:S02]  /*1250*/  ISETP.GE.U32.AND P0, PT, R6, R9, PT ;  /* 0x000000090600720c */ /* 0x000fe40003f06070 */
[----:B------:R-:W-:-:S05]  /*1260*/  I2FP.F32.U32 R13, R13 ;  /* 0x0000000d000d7245 */ /* 0x000fca0000201000 */
[----:B------:R-:W-:-:S06]  /*1270*/  FMUL R13, R13, 4.6566128730773925781e-10 ;  /* 0x300000000d0d7820 */ /* 0x000fcc0000400000 */
[----:B------:R-:W-:Y:S01]  /*1280*/  @P0 IMAD.MOV R15, RZ, RZ, -R9 ;  /* 0x000000ffff0f0224 */ /* 0x000fe200078e0a09 */
[----:B0-----:R-:W-:-:S04]  /*1290*/  ISETP.NE.AND P0, PT, R0, UR5, PT ;  /* 0x0000000500007c0c */ /* 0x001fc8000bf05270 */
[----:B------:R-:W-:Y:S01]  /*12a0*/  IADD3 R15, PT, PT, R6, -0x1, R15 ;  /* 0xffffffff060f7810 */ /* 0x000fe20007ffe00f */
[----:B------:R-:W-:-:S03]  /*12b0*/  HFMA2 R6, -RZ, RZ, 2.8125, 0 ;  /* 0x41a00000ff067431 */ /* 0x000fc600000001ff */
[----:B------:R-:W-:-:S05]  /*12c0*/  I2FP.F32.U32 R15, R15 ;  /* 0x0000000f000f7245 */ /* 0x000fca0000201000 */
[----:B------:R-:W-:Y:S01]  /*12d0*/  FMUL R15, R15, 4.6566128730773925781e-10 ;  /* 0x300000000f0f7820 */ /* 0x000fe20000400000 */
[-C--:B------:R-:W-:Y:S01]  /*12e0*/  FFMA R11, R11, R6.reuse, -10 ;  /* 0xc12000000b0b7423 */ /* 0x080fe20000000006 */
[-C--:B------:R-:W-:Y:S02]  /*12f0*/  FFMA R13, R13, R6.reuse, -10 ;  /* 0xc12000000d0d7423 */ /* 0x080fe40000000006 */
[----:B------:R-:W-:Y:S02]  /*1300*/  FFMA R15, R15, R6, -10 ;  /* 0xc12000000f0f7423 */ /* 0x000fe40000000006 */
[----:B------:R0:W-:Y:S04]  /*1310*/  STG.E desc[UR8][R4.64], R11 ;  /* 0x0000000b04007986 */ /* 0x0001e8000c101908 */
[----:B------:R0:W-:Y:S04]  /*1320*/  STG.E desc[UR8][R4.64+0x4], R13 ;  /* 0x0000040d04007986 */ /* 0x0001e8000c101908 */
[----:B------:R0:W-:Y:S01]  /*1330*/  STG.E desc[UR8][R4.64+0x8], R15 ;  /* 0x0000080f04007986 */ /* 0x0001e2000c101908 */
[----:B------:R-:W-:Y:S05]  /*1340*/  @!P0 EXIT ;  /* 0x000000000000894d */ /* 0x000fea0003800000 */
[----:B------:R-:W-:Y:S05]  /*1350*/  BRA `(.L_x_110) ;  /* 0xfffffff400fc7947 */ /* 0x000fea000383ffff */
.L_x_111:
        /* <DEDUP_REMOVED lines=10> */
.L_x_141:


//--------------------- .text._ZN3cub18CUB_300001_SM_10006detail9transform16transform_kernelINS2_10policy_hubILb1EN4cuda3std3__45tupleIJN6thrust24THRUST_300001_SM_1000_NS17counting_iteratorIjNSA_11use_defaultESC_SC_EEEEEE10policy1000Ei20RandomPointGeneratorNSA_6detail15normal_iteratorINSA_10device_ptrI6float3EEEEJSD_EEEvT0_iT1_T2_DpNS2_10kernel_argIT3_EE --------------------------
	.section	.text._ZN3cub18CUB_300001_SM_10006detail9transform16transform_kernelINS2_10policy_hubILb1EN4cuda3std3__45tupleIJN6thrust24THRUST_300001_SM_1000_NS17counting_iteratorIjNSA_11use_defaultESC_SC_EEEEEE10policy1000Ei20RandomPointGeneratorNSA_6detail15normal_iteratorINSA_10device_ptrI6float3EEEEJSD_EEEvT0_iT1_T2_DpNS2_10kernel_argIT3_EE,"ax",@progbits
	.align	128
        .global         _ZN3cub18CUB_300001_SM_10006detail9transform16transform_kernelINS2_10policy_hubILb1EN4cuda3std3__45tupleIJN6thrust24THRUST_300001_SM_1000_NS17counting_iteratorIjNSA_11use_defaultESC_SC_EEEEEE10policy1000Ei20RandomPointGeneratorNSA_6detail15normal_iteratorINSA_10device_ptrI6float3EEEEJSD_EEEvT0_iT1_T2_DpNS2_10kernel_argIT3_EE
        .type           _ZN3cub18CUB_300001_SM_10006detail9transform16transform_kernelINS2_10policy_hubILb1EN4cuda3std3__45tupleIJN6thrust24THRUST_300001_SM_1000_NS17counting_iteratorIjNSA_11use_defaultESC_SC_EEEEEE10policy1000Ei20RandomPointGeneratorNSA_6detail15normal_iteratorINSA_10device_ptrI6float3EEEEJSD_EEEvT0_iT1_T2_DpNS2_10kernel_argIT3_EE,@function
        .size           _ZN3cub18CUB_300001_SM_10006detail9transform16transform_kernelINS2_10policy_hubILb1EN4cuda3std3__45tupleIJN6thrust24THRUST_300001_SM_1000_NS17counting_iteratorIjNSA_11use_defaultESC_SC_EEEEEE10policy1000Ei20RandomPointGeneratorNSA_6detail15normal_iteratorINSA_10device_ptrI6float3EEEEJSD_EEEvT0_iT1_T2_DpNS2_10kernel_argIT3_EE,(.L_x_142 - _ZN3cub18CUB_300001_SM_10006detail9transform16transform_kernelINS2_10policy_hubILb1EN4cuda3std3__45tupleIJN6thrust24THRUST_300001_SM_1000_NS17counting_iteratorIjNSA_11use_defaultESC_SC_EEEEEE10policy1000Ei20RandomPointGeneratorNSA_6detail15normal_iteratorINSA_10device_ptrI6float3EEEEJSD_EEEvT0_iT1_T2_DpNS2_10kernel_argIT3_EE)
        .other          _ZN3cub18CUB_300001_SM_10006detail9transform16transform_kernelINS2_10policy_hubILb1EN4cuda3std3__45tupleIJN6thrust24THRUST_300001_SM_1000_NS17counting_iteratorIjNSA_11use_defaultESC_SC_EEEEEE10policy1000Ei20RandomPointGeneratorNSA_6detail15normal_iteratorINSA_10device_ptrI6float3EEEEJSD_EEEvT0_iT1_T2_DpNS2_10kernel_argIT3_EE,@"STO_CUDA_ENTRY STV_DEFAULT"
_ZN3cub18CUB_300001_SM_10006detail9transform16transform_kernelINS2_10policy_hubILb1EN4cuda3std3__45tupleIJN6thrust24THRUST_300001_SM_1000_NS17counting_iteratorIjNSA_11use_defaultESC_SC_EEEEEE10policy1000Ei20RandomPointGeneratorNSA_6detail15normal_iteratorINSA_10device_ptrI6float3EEEEJSD_EEEvT0_iT1_T2_DpNS2_10kernel_argIT3_EE:
.text._ZN3cub18CUB_300001_SM_10006detail9transform16transform_kernelINS2_10policy_hubILb1EN4cuda3std3__45tupleIJN6thrust24THRUST_300001_SM_1000_NS17counting_iteratorIjNSA_11use_defaultESC_SC_EEEEEE10policy1000Ei20RandomPointGeneratorNSA_6detail15normal_iteratorINSA_10device_ptrI6float3EEEEJSD_EEEvT0_iT1_T2_DpNS2_10kernel_argIT3_EE:
[----:B------:R-:W-:Y:S08]  /*0000*/  LDC R1, c[0x0][0x37c] ;  /* 0x0000df00ff017b82 */ /* 0x000ff00000000800 */
[----:B------:R-:W0:Y:S01]  /*0010*/  LDC.64 R8, c[0x0][0x380] ;  /* 0x0000e000ff087b82 */ /* 0x000e220000000a00 */
[----:B------:R-:W1:Y:S01]  /*0020*/  LDCU UR5, c[0x0][0x398] ;  /* 0x00007300ff0577ac */ /* 0x000e620008000800 */
[----:B------:R-:W2:Y:S06]  /*0030*/  LDCU.64 UR8, c[0x0][0x358] ;  /* 0x00006b00ff0877ac */ /* 0x000eac0008000a00 */
[----:B------:R-:W3:Y:S08]  /*0040*/  S2UR UR4, SR_CTAID.X ;  /* 0x00000000000479c3 */ /* 0x000ef00000002500 */
[----:B------:R-:W4:Y:S01]  /*0050*/  LDC.64 R2, c[0x0][0x390] ;  /* 0x0000e400ff027b82 */ /* 0x000f220000000a00 */
[----:B0-----:R-:W-:-:S05]  /*0060*/  SHF.L.U32 R0, R9, 0x7, RZ ;  /* 0x0000000709007819 */ /* 0x001fca00000006ff */
[----:B---3--:R-:W-:-:S04]  /*0070*/  IMAD R5, R0, UR4, RZ ;  /* 0x0000000400057c24 */ /* 0x008fc8000f8e02ff */
[----:B------:R-:W-:Y:S01]  /*0080*/  IMAD.IADD R7, R8, 0x1, -R5 ;  /* 0x0000000108077824 */ /* 0x000fe200078e0a05 */
[C---:B-1----:R-:W-:Y:S01]  /*0090*/  IADD3 R12, PT, PT, R5.reuse, UR5, RZ ;  /* 0x00000005050c7c10 */ /* 0x042fe2000fffe0ff */
[----:B----4-:R-:W-:-:S03]  /*00a0*/  IMAD.WIDE R2, R5, 0xc, R2 ;  /* 0x0000000c05027825 */ /* 0x010fc600078e0202 */
[CC--:B------:R-:W-:Y:S02]  /*00b0*/  ISETP.GT.AND P0, PT, R0.reuse, R7.reuse, PT ;  /* 0x000000070000720c */ /* 0x0c0fe40003f04270 */
[----:B------:R-:W-:-:S11]  /*00c0*/  VIMNMX R0, PT, PT, R0, R7, PT ;  /* 0x0000000700007248 */ /* 0x000fd60003fe0100 */
[----:B--2---:R-:W-:Y:S05]  /*00d0*/  @P0 BRA `(.L_x_112) ;  /* 0x0000000800340947 */ /* 0x004fea0003800000 */
[----:B------:R-:W-:-:S13]  /*00e0*/  ISETP.GE.AND P0, PT, R9, 0x1, PT ;  /* 0x000000010900780c */ /* 0x000fda0003f06270 */
[----:B------:R-:W-:Y:S05]  /*00f0*/  @!P0 EXIT ;  /* 0x000000000000894d */ /* 0x000fea0003800000 */
[----:B------:R-:W0:Y:S01]  /*0100*/  LDCU UR6, c[0x0][0x388] ;  /* 0x00007100ff0677ac */ /* 0x000e220008000800 */
[----:B------:R-:W1:Y:S01]  /*0110*/  S2R R7, SR_TID.X ;  /* 0x0000000000077919 */ /* 0x000e620000002100 */
[----:B------:R-:W-:Y:S01]  /*0120*/  IMAD.MOV.U32 R0, RZ, RZ, RZ ;  /* 0x000000ffff007224 */ /* 0x000fe200078e00ff */
[----:B0-----:R-:W-:-:S04]  /*0130*/  UIMAD.WIDE.U32 UR4, UR6, 0x3, URZ ;  /* 0x00000003060478a5 */ /* 0x001fc8000f8e00ff */
[----:B------:R-:W-:-:S04]  /*0140*/  UIADD3 UR4, UPT, UPT, -UR5, UR6, URZ ;  /* 0x0000000605047290 */ /* 0x000fc8000fffe1ff */
[----:B------:R-:W-:-:S04]  /*0150*/  ULEA.HI UR4, UR4, UR5, URZ, 0x1f ;  /* 0x0000000504047291 */ /* 0x000fc8000f8ff8ff */
[----:B------:R-:W-:-:S04]  /*0160*/  USHF.R.U32.HI UR4, URZ, 0x1e, UR4 ;  /* 0x0000001eff047899 */ /* 0x000fc80008011604 */
[----:B------:R-:W-:-:S04]  /*0170*/  UIMAD UR4, UR4, -0x7fffffff, UR6 ;  /* 0x80000001040478a4 */ /* 0x000fc8000f8e0206 */
[----:B------:R-:W-:-:S04]  /*0180*/  UISETP.LT.U32.AND UP0, UPT, UR4, 0x1, UPT ;  /* 0x000000010400788c */ /* 0x000fc8000bf01070 */
[----:B-1----:R-:W-:-:S12]  /*0190*/  USEL UR4, UR4, 0x1, !UP0 ;  /* 0x0000000104047887 */ /* 0x002fd8000c000000 */
.L_x_118:
[----:B0-----:R-:W-:Y:S01]  /*01a0*/  LEA R5, R0, R7, 0x7 ;  /* 0x0000000700057211 */ /* 0x001fe200078e38ff */
[----:B------:R-:W-:Y:S01]  /*01b0*/  BSSY.RECONVERGENT B0, `(.L_x_113) ;  /* 0x000003d000007945 */ /* 0x000fe20003800200 */
[----:B------:R-:W-:Y:S02]  /*01c0*/  HFMA2 R6, -RZ, RZ, 0, 5.9604644775390625e-08 ;  /* 0x00000001ff067431 */ /* 0x000fe400000001ff */
[----:B------:R-:W-:Y:S02]  /*01d0*/  IMAD.MOV.U32 R8, RZ, RZ, RZ ;  /* 0x000000ffff087224 */ /* 0x000fe400078e00ff */
[----:B------:R-:W-:-:S05]  /*01e0*/  IMAD.IADD R4, R12, 0x1, R5 ;  /* 0x000000010c047824 */ /* 0x000fca00078e0205 */
[----:B------:R-:W-:-:S13]  /*01f0*/  ISETP.NE.AND P0, PT, R4, RZ, PT ;  /* 0x000000ff0400720c */ /* 0x000fda0003f05270 */
[----:B------:R-:W-:Y:S05]  /*0200*/  @!P0 BRA `(.L_x_114) ;  /* 0x0000000000dc8947 */ /* 0x000fea0003800000 */
[----:B------:R-:W-:Y:S02]  /*0210*/  CS2R R8, SRZ ;  /* 0x0000000000087805 */ /* 0x000fe4000001ff00 */
[----:B------:R-:W-:Y:S01]  /*0220*/  MOV R20, 0xbc8f ;  /* 0x0000bc8f00147802 */ /* 0x000fe20000000f00 */
[----:B------:R-:W-:Y:S01]  /*0230*/  IMAD.MOV.U32 R21, RZ, RZ, RZ ;  /* 0x000000ffff157224 */ /* 0x000fe200078e00ff */
[----:B------:R-:W-:-:S07]  /*0240*/  MOV R6, 0x1 ;  /* 0x0000000100067802 */ /* 0x000fce0000000f00 */
.L_x_117:
[-C--:B------:R-:W-:Y:S01]  /*0250*/  IMAD R13, R21, R20.reuse, RZ ;  /* 0x00000014150d7224 */ /* 0x080fe200078e02ff */
[----:B------:R-:W-:Y:S01]  /*0260*/  BSSY.RECONVERGENT B1, `(.L_x_115) ;  /* 0x000002b000017945 */ /* 0x000fe20003800200 */
[----:B------:R-:W-:-:S04]  /*0270*/  IMAD.WIDE.U32 R10, R20, R20, RZ ;  /* 0x00000014140a7225 */ /* 0x000fc800078e00ff */
[----:B------:R-:W-:Y:S02]  /*0280*/  IMAD R13, R20, R21, R13 ;  /* 0x00000015140d7224 */ /* 0x000fe400078e020d */
[----:B------:R-:W-:-:S04]  /*0290*/  IMAD.WIDE.U32 R16, R10, 0x3, RZ ;  /* 0x000000030a107825 */ /* 0x000fc800078e00ff */
[----:B------:R-:W-:Y:S01]  /*02a0*/  IMAD.IADD R11, R11, 0x1, R13 ;  /* 0x000000010b0b7824 */ /* 0x000fe200078e020d */
[----:B------:R-:W-:-:S03]  /*02b0*/  LOP3.LUT R13, R4, 0x1, RZ, 0xc0, !PT ;  /* 0x00000001040d7812 */ /* 0x000fc600078ec0ff */
[----:B------:R-:W-:Y:S01]  /*02c0*/  IMAD.WIDE.U32 R14, R11, 0x3, RZ ;  /* 0x000000030b0e7825 */ /* 0x000fe200078e00ff */
[----:B------:R-:W-:-:S04]  /*02d0*/  ISETP.NE.U32.AND P1, PT, R13, 0x1, PT ;  /* 0x000000010d00780c */ /* 0x000fc80003f25070 */
[----:B------:R-:W-:Y:S01]  /*02e0*/  ISETP.NE.U32.AND.EX P1, PT, RZ, RZ, PT, P1 ;  /* 0x000000ffff00720c */ /* 0x000fe20003f25110 */
        /* <DEDUP_REMOVED lines=31> */
[----:B------:R-:W-:-:S05]  /*04e0*/  IMAD R6, R6, -0x7fffffff, RZ ;  /* 0x8000000106067824 */ /* 0x000fca00078e02ff */
[----:B------:R-:W-:Y:S01]  /*04f0*/  IADD3 R8, PT, PT, R15, -R17, R6 ;  /* 0x800000110f087210 */ /* 0x000fe20007ffe006 */
[----:B------:R-:W-:-:S07]  /*0500*/  IMAD.MOV.U32 R6, RZ, RZ, R14 ;  /* 0x000000ffff067224 */ /* 0x000fce00078e000e */
.L_x_116:
[----:B------:R-:W-:Y:S05]  /*0510*/  BSYNC.RECONVERGENT B1 ;  /* 0x0000000000017941 */ /* 0x000fea0003800200 */
.L_x_115:
[----:B------:R-:W-:Y:S02]  /*0520*/  ISETP.GT.U32.AND.EX P0, PT, R9, RZ, PT, P0 ;  /* 0x000000ff0900720c */ /* 0x000fe40003f04100 */
[--C-:B------:R-:W-:Y:S02]  /*0530*/  SHF.R.U64 R4, R4, 0x1, R9.reuse ;  /* 0x0000000104047819 */ /* 0x100fe40000001209 */
[----:B------:R-:W-:Y:S02]  /*0540*/  SHF.R.U32.HI R9, RZ, 0x1, R9 ;  /* 0x00000001ff097819 */ /* 0x000fe40000011609 */
[----:B------:R-:W-:Y:S02]  /*0550*/  IADD3 R21, PT, PT, R11, -R13, R22 ;  /* 0x8000000d0b157210 */ /* 0x000fe40007ffe016 */
[----:B------:R-:W-:-:S05]  /*0560*/  MOV R20, R10 ;  /* 0x0000000a00147202 */ /* 0x000fca0000000f00 */
[----:B------:R-:W-:Y:S05]  /*0570*/  @P0 BRA `(.L_x_117) ;  /* 0xfffffffc00340947 */ /* 0x000fea000383ffff */
.L_x_114:
[----:B------:R-:W-:Y:S05]  /*0580*/  BSYNC.RECONVERGENT B0 ;  /* 0x0000000000007941 */ /* 0x000fea0003800200 */
.L_x_113:
[----:B------:R-:W-:Y:S01]  /*0590*/  IMAD R13, R8, UR4, RZ ;  /* 0x00000004080d7c24 */ /* 0x000fe2000f8e02ff */
[----:B------:R-:W0:Y:S01]  /*05a0*/  LDCU UR5, c[0x0][0x384] ;  /* 0x00007080ff0577ac */ /* 0x000e220008000800 */
[----:B------:R-:W-:Y:S01]  /*05b0*/  IMAD.WIDE.U32 R8, R6, UR4, RZ ;  /* 0x0000000406087c25 */ /* 0x000fe2000f8e00ff */
[----:B------:R-:W-:-:S03]  /*05c0*/  IADD3 R0, PT, PT, R0, 0x1, RZ ;  /* 0x0000000100007810 */ /* 0x000fc60007ffe0ff */
[----:B------:R-:W-:-:S04]  /*05d0*/  IMAD.IADD R13, R9, 0x1, R13 ;  /* 0x00000001090d7824 */ /* 0x000fc800078e020d */
[----:B------:R-:W-:-:S04]  /*05e0*/  IMAD.WIDE.U32 R10, R13, 0x5, RZ ;  /* 0x000000050d0a7825 */ /* 0x000fc800078e00ff */
[----:B------:R-:W-:-:S04]  /*05f0*/  IMAD.WIDE.U32 R14, P0, R8, 0x2, R10 ;  /* 0x00000002080e7825 */ /* 0x000fc8000780000a */
[----:B------:R-:W-:Y:S01]  /*0600*/  IMAD.WIDE.U32 R10, R8, 0x5, RZ ;  /* 0x00000005080a7825 */ /* 0x000fe200078e00ff */
[----:B------:R-:W-:-:S03]  /*0610*/  IADD3.X R17, PT, PT, RZ, RZ, RZ, P0, !PT ;  /* 0x000000ffff117210 */ /* 0x000fc600007fe4ff */
[----:B------:R-:W-:Y:S01]  /*0620*/  IMAD.MOV.U32 R16, RZ, RZ, R15 ;  /* 0x000000ffff107224 */ /* 0x000fe200078e000f */
        /* <DEDUP_REMOVED lines=28> */
[----:B------:R-:W-:-:S06]  /*07f0*/  FMUL R11, R11, 4.6566128730773925781e-10 ;  /* 0x300000000b0b7820 */ /* 0x000fcc0000400000 */
        /* <DEDUP_REMOVED lines=8> */
[----:B------:R-:W-:Y:S01]  /*0880*/  I2FP.F32.U32 R13, R13 ;  /* 0x0000000d000d7245 */ /* 0x000fe20000201000 */
[----:B------:R-:W-:Y:S01]  /*0890*/  IMAD.WIDE R4, R5, 0xc, R2 ;  /* 0x0000000c05047825 */ /* 0x000fe200078e0202 */
[----:B------:R-:W-:Y:S02]  /*08a0*/  LOP3.LUT R15, R9, 0x7fffffff, RZ, 0x3c, !PT ;  /* 0x7fffffff090f7812 */ /* 0x000fe400078e3cff */
[----:B------:R-:W-:Y:S01]  /*08b0*/  ISETP.GE.U32.AND P0, PT, R6, R9, PT ;  /* 0x000000090600720c */ /* 0x000fe20003f06070 */
[----:B------:R-:W-:-:S12]  /*08c0*/  FMUL R13, R13, 4.6566128730773925781e-10 ;  /* 0x300000000d0d7820 */ /* 0x000fd80000400000 */
[----:B------:R-:W-:Y:S02]  /*08d0*/  @P0 IADD3 R15, PT, PT, -R9, RZ, RZ ;  /* 0x000000ff090f0210 */ /* 0x000fe40007ffe1ff */
[----:B0-----:R-:W-:Y:S02]  /*08e0*/  ISETP.NE.AND P0, PT, R0, UR5, PT ;  /* 0x0000000500007c0c */ /* 0x001fe4000bf05270 */
[----:B------:R-:W-:Y:S01]  /*08f0*/  IADD3 R15, PT, PT, R6, -0x1, R15 ;  /* 0xffffffff060f7810 */ /* 0x000fe20007ffe00f */
[----:B------:R-:W-:-:S03]  /*0900*/  IMAD.MOV.U32 R6, RZ, RZ, 0x41a00000 ;  /* 0x41a00000ff067424 */ /* 0x000fc600078e00ff */
[----:B------:R-:W-:Y:S01]  /*0910*/  I2FP.F32.U32 R15, R15 ;  /* 0x0000000f000f7245 */ /* 0x000fe20000201000 */
[-C--:B------:R-:W-:Y:S01]  /*0920*/  FFMA R11, R11, R6.reuse, -10 ;  /* 0xc12000000b0b7423 */ /* 0x080fe20000000006 */
[----:B------:R-:W-:-:S03]  /*0930*/  FFMA R13, R13, R6, -10 ;  /* 0xc12000000d0d7423 */ /* 0x000fc60000000006 */
[----:B------:R-:W-:Y:S01]  /*0940*/  FMUL R15, R15, 4.6566128730773925781e-10 ;  /* 0x300000000f0f7820 */ /* 0x000fe20000400000 */
[----:B------:R0:W-:Y:S03]  /*0950*/  STG.E desc[UR8][R4.64], R11 ;  /* 0x0000000b04007986 */ /* 0x0001e6000c101908 */
[----:B------:R-:W-:Y:S01]  /*0960*/  FFMA R15, R15, R6, -10 ;  /* 0xc12000000f0f7423 */ /* 0x000fe20000000006 */
[----:B------:R0:W-:Y:S04]  /*0970*/  STG.E desc[UR8][R4.64+0x4], R13 ;  /* 0x0000040d04007986 */ /* 0x0001e8000c101908 */
[----:B------:R0:W-:Y:S01]  /*0980*/  STG.E desc[UR8][R4.64+0x8], R15 ;  /* 0x0000080f04007986 */ /* 0x0001e2000c101908 */
[----:B------:R-:W-:Y:S05]  /*0990*/  @!P0 EXIT ;  /* 0x000000000000894d */ /* 0x000fea0003800000 */
[----:B------:R-:W-:Y:S05]  /*09a0*/  BRA `(.L_x_118) ;  /* 0xfffffff400fc7947 */ /* 0x000fea000383ffff */
.L_x_112:
        /* <DEDUP_REMOVED lines=12> */
.L_x_126:
[----:B0-----:R-:W0:Y:S01]  /*0a70*/  LDCU UR5, c[0x0][0x384] ;  /* 0x00007080ff0577ac */ /* 0x001e220008000800 */
[C---:B------:R-:W-:Y:S01]  /*0a80*/  LEA R15, R14.reuse, R13, 0x7 ;  /* 0x0000000d0e0f7211 */ /* 0x040fe200078e38ff */
[----:B------:R-:W-:Y:S01]  /*0a90*/  VIADD R14, R14, 0x1 ;  /* 0x000000010e0e7836 */ /* 0x000fe20000000000 */
[----:B------:R-:W-:Y:S02]  /*0aa0*/  BSSY.RECONVERGENT B0, `(.L_x_119) ;  /* 0x0000080000007945 */ /* 0x000fe40003800200 */
[----:B------:R-:W-:Y:S02]  /*0ab0*/  ISETP.GE.AND P0, PT, R15, R0, PT ;  /* 0x000000000f00720c */ /* 0x000fe40003f06270 */
[----:B0-----:R-:W-:-:S11]  /*0ac0*/  ISETP.NE.AND P2, PT, R14, UR5, PT ;  /* 0x000000050e007c0c */ /* 0x001fd6000bf45270 */
[----:B------:R-:W-:Y:S05]  /*0ad0*/  @P0 BRA `(.L_x_120) ;  /* 0x0000000400f00947 */ /* 0x000fea0003800000 */
[----:B------:R-:W-:Y:S01]  /*0ae0*/  IADD3 R16, PT, PT, R12, R15, RZ ;  /* 0x0000000f0c107210 */ /* 0x000fe20007ffe0ff */
[----:B------:R-:W-:Y:S01]  /*0af0*/  BSSY.RECONVERGENT B1, `(.L_x_121) ;  /* 0x000003d000017945 */ /* 0x000fe20003800200 */
[----:B------:R-:W-:Y:S02]  /*0b00*/  HFMA2 R21, -RZ, RZ, 0, 0 ;  /* 0x00000000ff157431 */ /* 0x000fe400000001ff */
[----:B------:R-:W-:Y:S01]  /*0b10*/  IMAD.MOV.U32 R19, RZ, RZ, 0x1 ;  /* 0x00000001ff137424 */ /* 0x000fe200078e00ff */
[----:B------:R-:W-:-:S13]  /*0b20*/  ISETP.NE.AND P0, PT, R16, RZ, PT ;  /* 0x000000ff1000720c */ /* 0x000fda0003f05270 */
[----:B------:R-:W-:Y:S05]  /*0b30*/  @!P0 BRA `(.L_x_122) ;  /* 0x0000000000e08947 */ /* 0x000fea0003800000 */
[----:B------:R-:W-:Y:S01]  /*0b40*/  IMAD.MOV.U32 R17, RZ, RZ, RZ ;  /* 0x000000ffff117224 */ /* 0x000fe200078e00ff */
[----:B------:R-:W-:Y:S01]  /*0b50*/  MOV R20, 0xbc8f ;  /* 0x0000bc8f00147802 */ /* 0x000fe20000000f00 */
[----:B------:R-:W-:Y:S01]  /*0b60*/  IMAD.MOV.U32 R18, RZ, RZ, RZ ;  /* 0x000000ffff127224 */ /* 0x000fe200078e00ff */
[----:B------:R-:W-:Y:S01]  /*0b70*/  MOV R19, 0x1 ;  /* 0x0000000100137802 */ /* 0x000fe20000000f00 */
[----:B------:R-:W-:-:S07]  /*0b80*/  IMAD.MOV.U32 R21, RZ, RZ, RZ ;  /* 0x000000ffff157224 */ /* 0x000fce00078e00ff */
.L_x_125:
[-C--:B------:R-:W-:Y:S01]  /*0b90*/  IMAD R7, R18, R20.reuse, RZ ;  /* 0x0000001412077224 */ /* 0x080fe200078e02ff */
[----:B------:R-:W-:Y:S01]  /*0ba0*/  BSSY.RECONVERGENT B2, `(.L_x_123) ;  /* 0x000002b000027945 */ /* 0x000fe20003800200 */
[----:B------:R-:W-:-:S04]  /*0bb0*/  IMAD.WIDE.U32 R4, R20, R20, RZ ;  /* 0x0000001414047225 */ /* 0x000fc800078e00ff */
[----:B------:R-:W-:Y:S02]  /*0bc0*/  IMAD R7, R20, R18, R7 ;  /* 0x0000001214077224 */ /* 0x000fe400078e0207 */
[----:B------:R-:W-:Y:S01]  /*0bd0*/  IMAD.WIDE.U32 R8, R4, 0x3, RZ ;  /* 0x0000000304087825 */ /* 0x000fe200078e00ff */
[----:B------:R-:W-:Y:S02]  /*0be0*/  LOP3.LUT R8, R16, 0x1, RZ, 0xc0, !PT ;  /* 0x0000000110087812 */ /* 0x000fe400078ec0ff */
[----:B------:R-:W-:Y:S02]  /*0bf0*/  IADD3 R5, PT, PT, R5, R7, RZ ;  /* 0x0000000705057210 */ /* 0x000fe40007ffe0ff */
[----:B------:R-:W-:-:S03]  /*0c00*/  ISETP.NE.U32.AND P1, PT, R8, 0x1, PT ;  /* 0x000000010800780c */ /* 0x000fc60003f25070 */
[----:B------:R-:W-:Y:S01]  /*0c10*/  IMAD.WIDE.U32 R6, R5, 0x3, RZ ;  /* 0x0000000305067825 */ /* 0x000fe200078e00ff */
[----:B------:R-:W-:-:S03]  /*0c20*/  ISETP.NE.U32.AND.EX P1, PT, RZ, RZ, PT, P1 ;  /* 0x000000ffff00720c */ /* 0x000fc60003f25110 */
        /* <DEDUP_REMOVED lines=31> */
[----:B------:R-:W-:Y:S01]  /*0e20*/  IMAD R10, R10, -0x7fffffff, RZ ;  /* 0x800000010a0a7824 */ /* 0x000fe200078e02ff */
[----:B------:R-:W-:-:S04]  /*0e30*/  MOV R19, R6 ;  /* 0x0000000600137202 */ /* 0x000fc80000000f00 */
[----:B------:R-:W-:-:S07]  /*0e40*/  IADD3 R21, PT, PT, R7, -R21, R10 ;  /* 0x8000001507157210 */ /* 0x000fce0007ffe00a */
.L_x_124:
[----:B------:R-:W-:Y:S05]  /*0e50*/  BSYNC.RECONVERGENT B2 ;  /* 0x0000000000027941 */ /* 0x000fea0003800200 */
.L_x_123:
[----:B------:R-:W-:Y:S01]  /*0e60*/  ISETP.GT.U32.AND.EX P0, PT, R17, RZ, PT, P0 ;  /* 0x000000ff1100720c */ /* 0x000fe20003f04100 */
[----:B------:R-:W-:Y:S01]  /*0e70*/  IMAD.MOV.U32 R20, RZ, RZ, R4 ;  /* 0x000000ffff147224 */ /* 0x000fe200078e0004 */
[--C-:B------:R-:W-:Y:S02]  /*0e80*/  SHF.R.U64 R16, R16, 0x1, R17.reuse ;  /* 0x0000000110107819 */ /* 0x100fe40000001211 */
[----:B------:R-:W-:Y:S02]  /*0e90*/  SHF.R.U32.HI R17, RZ, 0x1, R17 ;  /* 0x00000001ff117819 */ /* 0x000fe40000011611 */
[----:B------:R-:W-:-:S07]  /*0ea0*/  IADD3 R18, PT, PT, R5, -R9, R8 ;  /* 0x8000000905127210 */ /* 0x000fce0007ffe008 */
[----:B------:R-:W-:Y:S05]  /*0eb0*/  @P0 BRA `(.L_x_125) ;  /* 0xfffffffc00340947 */ /* 0x000fea000383ffff */
.L_x_122:
[----:B------:R-:W-:Y:S05]  /*0ec0*/  BSYNC.RECONVERGENT B1 ;  /* 0x0000000000017941 */ /* 0x000fea0003800200 */
.L_x_121:
[----:B------:R-:W-:Y:S02]  /*0ed0*/  IMAD R17, R21, UR4, RZ ;  /* 0x0000000415117c24 */ /* 0x000fe4000f8e02ff */
[----:B------:R-:W-:-:S05]  /*0ee0*/  IMAD.WIDE.U32 R4, R19, UR4, RZ ;  /* 0x0000000413047c25 */ /* 0x000fca000f8e00ff */
[----:B------:R-:W-:-:S05]  /*0ef0*/  IADD3 R17, PT, PT, R5, R17, RZ ;  /* 0x0000001105117210 */ /* 0x000fca0007ffe0ff */
[----:B------:R-:W-:-:S04]  /*0f00*/  IMAD.WIDE.U32 R6, R17, 0x5, RZ ;  /* 0x0000000511067825 */ /* 0x000fc800078e00ff */
[----:B------:R-:W-:-:S04]  /*0f10*/  IMAD.WIDE.U32 R8, P0, R4, 0x2, R6 ;  /* 0x0000000204087825 */ /* 0x000fc80007800006 */
[----:B------:R-:W-:Y:S01]  /*0f20*/  IMAD.WIDE.U32 R6, R4, 0x5, RZ ;  /* 0x0000000504067825 */ /* 0x000fe200078e00ff */
[----:B------:R-:W-:-:S03]  /*0f30*/  MOV R10, R9 ;  /* 0x00000009000a7202 */ /* 0x000fc60000000f00 */
[----:B------:R-:W-:Y:S01]  /*0f40*/  IMAD.X R11, RZ, RZ, RZ, P0 ;  /* 0x000000ffff0b7224 */ /* 0x000fe200000e06ff */
[----:B------:R-:W-:-:S05]  /*0f50*/  IADD3 RZ, P0, PT, R7, R8, RZ ;  /* 0x0000000807ff7210 */ /* 0x000fca0007f1e0ff */
[----:B------:R-:W-:-:S04]  /*0f60*/  IMAD.WIDE.U32.X R6, R17, 0x2, R10, P0 ;  /* 0x0000000211067825 */ /* 0x000fc800000e040a */
[----:B------:R-:W-:Y:S01]  /*0f70*/  HFMA2 R11, -RZ, RZ, 2.8125, 0 ;  /* 0x41a00000ff0b7431 */ /* 0x000fe200000001ff */
        /* <DEDUP_REMOVED lines=15> */
[----:B------:R-:W-:-:S04]  /*1070*/  @P0 IADD3 R7, PT, PT, -R5, RZ, RZ ;  /* 0x000000ff05070210 */ /* 0x000fc80007ffe1ff */
[----:B------:R-:W-:-:S05]  /*1080*/  IADD3 R7, PT, PT, R4, R7, RZ ;  /* 0x0000000704077210 */ /* 0x000fca0007ffe0ff */
        /* <DEDUP_REMOVED lines=33> */
.L_x_120:
[----:B------:R-:W-:Y:S05]  /*12a0*/  BSYNC.RECONVERGENT B0 ;  /* 0x0000000000007941 */ /* 0x000fea0003800200 */
.L_x_119:
[----:B------:R-:W-:Y:S05]  /*12b0*/  @P2 BRA `(.L_x_126) ;  /* 0xfffffff400ec2947 */ /* 0x000fea000383ffff */
[----:B------:R-:W-:Y:S05]  /*12c0*/  EXIT ;  /* 0x000000000000794d */ /* 0x000fea0003800000 */
.L_x_127:
        /* <DEDUP_REMOVED lines=11> */
.L_x_142:


//--------------------- .text._ZN3cub18CUB_300001_SM_10006detail8for_each13static_kernelINS2_12policy_hub_t12policy_500_tEmN6thrust24THRUST_300001_SM_1000_NS8cuda_cub20__uninitialized_fill7functorINS7_10device_ptrI6float2EESC_EEEEvT0_T1_ --------------------------
	.section	.text._ZN3cub18CUB_300001_SM_10006detail8for_each13static_kernelINS2_12policy_hub_t12policy_500_tEmN6thrust24THRUST_300001_SM_1000_NS8cuda_cub20__uninitialized_fill7functorINS7_10device_ptrI6float2EESC_EEEEvT0_T1_,"ax",@progbits
	.align	128
        .global         _ZN3cub18CUB_300001_SM_10006detail8for_each13static_kernelINS2_12policy_hub_t12policy_500_tEmN6thrust24THRUST_300001_SM_1000_NS8cuda_cub20__uninitialized_fill7functorINS7_10device_ptrI6float2EESC_EEEEvT0_T1_
        .type           _ZN3cub18CUB_300001_SM_10006detail8for_each13static_kernelINS2_12policy_hub_t12policy_500_tEmN6thrust24THRUST_300001_SM_1000_NS8cuda_cub20__uninitialized_fill7functorINS7_10device_ptrI6float2EESC_EEEEvT0_T1_,@function
        .size           _ZN3cub18CUB_300001_SM_10006detail8for_each13static_kernelINS2_12policy_hub_t12policy_500_tEmN6thrust24THRUST_300001_SM_1000_NS8cuda_cub20__uninitialized_fill7functorINS7_10device_ptrI6float2EESC_EEEEvT0_T1_,(.L_x_143 - _ZN3cub18CUB_300001_SM_10006detail8for_each13static_kernelINS2_12policy_hub_t12policy_500_tEmN6thrust24THRUST_300001_SM_1000_NS8cuda_cub20__uninitialized_fill7functorINS7_10device_ptrI6float2EESC_EEEEvT0_T1_)
        .other          _ZN3cub18CUB_300001_SM_10006detail8for_each13static_kernelINS2_12policy_hub_t12policy_500_tEmN6thrust24THRUST_300001_SM_1000_NS8cuda_cub20__uninitialized_fill7functorINS7_10device_ptrI6float2EESC_EEEEvT0_T1_,@"STO_CUDA_ENTRY STV_DEFAULT"
_ZN3cub18CUB_300001_SM_10006detail8for_each13static_kernelINS2_12policy_hub_t12policy_500_tEmN6thrust24THRUST_300001_SM_1000_NS8cuda_cub20__uninitialized_fill7functorINS7_10device_ptrI6float2EESC_EEEEvT0_T1_:
.text._ZN3cub18CUB_300001_SM_10006detail8for_each13static_kernelINS2_12policy_hub_t12policy_500_tEmN6thrust24THRUST_300001_SM_1000_NS8cuda_cub20__uninitialized_fill7functorINS7_10device_ptrI6float2EESC_EEEEvT0_T1_:
[----:B------:R-:W-:Y:S08]  /*0000*/  LDC R1, c[0x0][0x37c] ;  /* 0x0000df00ff017b82 */ /* 0x000ff00000000800 */
[----:B------:R-:W0:Y:S01]  /*0010*/  S2UR UR4, SR_CTAID.X ;  /* 0x00000000000479c3 */ /* 0x000e220000002500 */
[----:B------:R-:W1:Y:S01]  /*0020*/  LDCU.64 UR6, c[0x0][0x380] ;  /* 0x00007000ff0677ac */ /* 0x000e620008000a00 */
[----:B------:R-:W2:Y:S01]  /*0030*/  LDCU.64 UR8, c[0x0][0x358] ;  /* 0x00006b00ff0877ac */ /* 0x000ea20008000a00 */
[----:B0-----:R-:W-:-:S04]  /*0040*/  UIMAD.WIDE.U32 UR4, UR4, 0x200, URZ ;  /* 0x00000200040478a5 */ /* 0x001fc8000f8e00ff */
[----:B-1----:R-:W-:-:S04]  /*0050*/  UIADD3 UR6, UP0, UPT, -UR4, UR6, URZ ;  /* 0x0000000604067290 */ /* 0x002fc8000ff1e1ff */
[----:B------:R-:W-:Y:S02]  /*0060*/  UIADD3.X UR7, UPT, UPT, ~UR5, UR7, URZ, UP0, !UPT ;  /* 0x0000000705077290 */ /* 0x000fe400087fe5ff */
[----:B------:R-:W-:-:S04]  /*0070*/  UISETP.GE.U32.AND UP0, UPT, UR6, 0x200, UPT ;  /* 0x000002000600788c */ /* 0x000fc8000bf06070 */
[----:B------:R-:W-:-:S09]  /*0080*/  UISETP.GE.U32.AND.EX UP0, UPT, UR7, URZ, UPT, UP0 ;  /* 0x000000ff0700728c */ /* 0x000fd2000bf06100 */
[----:B--2---:R-:W-:Y:S05]  /*0090*/  BRA.U !UP0, `(.L_x_128) ;  /* 0x0000000108287547 */ /* 0x004fea000b800000 */
[----:B------:R-:W0:Y:S01]  /*00a0*/  S2R R0, SR_TID.X ;  /* 0x0000000000007919 */ /* 0x000e220000002100 */
[----:B------:R-:W1:Y:S01]  /*00b0*/  LDCU.64 UR6, c[0x0][0x388] ;  /* 0x00007100ff0677ac */ /* 0x000e620008000a00 */
[----:B------:R-:W2:Y:S01]  /*00c0*/  LDC.64 R4, c[0x0][0x390] ;  /* 0x0000e400ff047b82 */ /* 0x000ea20000000a00 */
[----:B0-----:R-:W-:-:S05]  /*00d0*/  IADD3 R0, P0, PT, R0, UR4, RZ ;  /* 0x0000000400007c10 */ /* 0x001fca000ff1e0ff */
[----:B------:R-:W-:Y:S01]  /*00e0*/  IMAD.X R3, RZ, RZ, UR5, P0 ;  /* 0x00000005ff037e24 */ /* 0x000fe200080e06ff */
[----:B-1----:R-:W-:-:S04]  /*00f0*/  LEA R2, P0, R0, UR6, 0x3 ;  /* 0x0000000600027c11 */ /* 0x002fc8000f8018ff */
[----:B------:R-:W-:-:S05]  /*0100*/  LEA.HI.X R3, R0, UR7, R3, 0x3, P0 ;  /* 0x0000000700037c11 */ /* 0x000fca00080f1c03 */
[----:B--2---:R-:W-:Y:S04]  /*0110*/  STG.E.64 desc[UR8][R2.64], R4 ;  /* 0x0000000402007986 */ /* 0x004fe8000c101b08 */
[----:B------:R-:W-:Y:S01]  /*0120*/  STG.E.64 desc[UR8][R2.64+0x800], R4 ;  /* 0x0008000402007986 */ /* 0x000fe2000c101b08 */
[----:B------:R-:W-:Y:S05]  /*0130*/  EXIT ;  /* 0x000000000000794d */ /* 0x000fea0003800000 */
.L_x_128:
[----:B------:R-:W0:Y:S01]  /*0140*/  S2R R0, SR_TID.X ;  /* 0x0000000000007919 */ /* 0x000e220000002100 */
[----:B------:R-:W-:Y:S01]  /*0150*/  IMAD.U32 R2, RZ, RZ, UR7 ;  /* 0x00000007ff027e24 */ /* 0x000fe2000f8e00ff */
[----:B------:R-:W1:Y:S01]  /*0160*/  LDCU.64 UR10, c[0x0][0x388] ;  /* 0x00007100ff0a77ac */ /* 0x000e620008000a00 */
[----:B------:R-:W-:Y:S01]  /*0170*/  IMAD.U32 R6, RZ, RZ, UR7 ;  /* 0x00000007ff067e24 */ /* 0x000fe2000f8e00ff */
[----:B0-----:R-:W-:-:S04]  /*0180*/  ISETP.LT.U32.AND P0, PT, R0, UR6, PT ;  /* 0x0000000600007c0c */ /* 0x001fc8000bf01070 */
[----:B------:R-:W-:Y:S01]  /*0190*/  ISETP.GT.U32.AND.EX P0, PT, R2, RZ, PT, P0 ;  /* 0x000000ff0200720c */ /* 0x000fe20003f04100 */
[C---:B------:R-:W-:Y:S01]  /*01a0*/  VIADD R2, R0.reuse, 0x100 ;  /* 0x0000010000027836 */ /* 0x040fe20000000000 */
[----:B------:R-:W-:-:S04]  /*01b0*/  IADD3 R0, P2, PT, R0, UR4, RZ ;  /* 0x0000000400007c10 */ /* 0x000fc8000ff5e0ff */
[----:B------:R-:W-:Y:S01]  /*01c0*/  ISETP.LT.U32.AND P1, PT, R2, UR6, PT ;  /* 0x0000000602007c0c */ /* 0x000fe2000bf21070 */
[----:B------:R-:W-:Y:S01]  /*01d0*/  IMAD.X R3, RZ, RZ, UR5, P2 ;  /* 0x00000005ff037e24 */ /* 0x000fe200090e06ff */
[----:B-1----:R-:W-:Y:S02]  /*01e0*/  LEA R2, P2, R0, UR10, 0x3 ;  /* 0x0000000a00027c11 */ /* 0x002fe4000f8418ff */
[----:B------:R-:W-:Y:S02]  /*01f0*/  ISETP.GT.U32.AND.EX P1, PT, R6, RZ, PT, P1 ;  /* 0x000000ff0600720c */ /* 0x000fe40003f24110 */
[----:B------:R-:W-:Y:S01]  /*0200*/  LEA.HI.X R3, R0, UR11, R3, 0x3, P2 ;  /* 0x0000000b00037c11 */ /* 0x000fe200090f1c03 */
[----:B------:R-:W0:Y:S04]  /*0210*/  @P0 LDC.64 R4, c[0x0][0x390] ;  /* 0x0000e400ff040b82 */ /* 0x000e280000000a00 */
[----:B0-----:R0:W-:Y:S06]  /*0220*/  @P0 STG.E.64 desc[UR8][R2.64], R4 ;  /* 0x0000000402000986 */ /* 0x0011ec000c101b08 */
[----:B------:R-:W-:Y:S05]  /*0230*/  @!P1 EXIT ;  /* 0x000000000000994d */ /* 0x000fea0003800000 */
[----:B0-----:R-:W0:Y:S02]  /*0240*/  LDC.64 R4, c[0x0][0x390] ;  /* 0x0000e400ff047b82 */ /* 0x001e240000000a00 */
[----:B0-----:R-:W-:Y:S01]  /*0250*/  STG.E.64 desc[UR8][R2.64+0x800], R4 ;  /* 0x0008000402007986 */ /* 0x001fe2000c101b08 */
[----:B------:R-:W-:Y:S05]  /*0260*/  EXIT ;  /* 0x000000000000794d */ /* 0x000fea0003800000 */
.L_x_129:
        /* <DEDUP_REMOVED lines=9> */
.L_x_143:


//--------------------- .text._ZN3cub18CUB_300001_SM_10006detail8for_each13static_kernelINS2_12policy_hub_t12policy_500_tEmN6thrust24THRUST_300001_SM_1000_NS8cuda_cub20__uninitialized_fill7functorINS7_10device_ptrI6float3EESC_EEEEvT0_T1_ --------------------------
	.section	.text._ZN3cub18CUB_300001_SM_10006detail8for_each13static_kernelINS2_12policy_hub_t12policy_500_tEmN6thrust24THRUST_300001_SM_1000_NS8cuda_cub20__uninitialized_fill7functorINS7_10device_ptrI6float3EESC_EEEEvT0_T1_,"ax",@progbits
	.align	128
        .global         _ZN3cub18CUB_300001_SM_10006detail8for_each13static_kernelINS2_12policy_hub_t12policy_500_tEmN6thrust24THRUST_300001_SM_1000_NS8cuda_cub20__uninitialized_fill7functorINS7_10device_ptrI6float3EESC_EEEEvT0_T1_
        .type           _ZN3cub18CUB_300001_SM_10006detail8for_each13static_kernelINS2_12policy_hub_t12policy_500_tEmN6thrust24THRUST_300001_SM_1000_NS8cuda_cub20__uninitialized_fill7functorINS7_10device_ptrI6float3EESC_EEEEvT0_T1_,@function
        .size           _ZN3cub18CUB_300001_SM_10006detail8for_each13static_kernelINS2_12policy_hub_t12policy_500_tEmN6thrust24THRUST_300001_SM_1000_NS8cuda_cub20__uninitialized_fill7functorINS7_10device_ptrI6float3EESC_EEEEvT0_T1_,(.L_x_144 - _ZN3cub18CUB_300001_SM_10006detail8for_each13static_kernelINS2_12policy_hub_t12policy_500_tEmN6thrust24THRUST_300001_SM_1000_NS8cuda_cub20__uninitialized_fill7functorINS7_10device_ptrI6float3EESC_EEEEvT0_T1_)
        .other          _ZN3cub18CUB_300001_SM_10006detail8for_each13static_kernelINS2_12policy_hub_t12policy_500_tEmN6thrust24THRUST_300001_SM_1000_NS8cuda_cub20__uninitialized_fill7functorINS7_10device_ptrI6float3EESC_EEEEvT0_T1_,@"STO_CUDA_ENTRY STV_DEFAULT"
_ZN3cub18CUB_300001_SM_10006detail8for_each13static_kernelINS2_12policy_hub_t12policy_500_tEmN6thrust24THRUST_300001_SM_1000_NS8cuda_cub20__uninitialized_fill7functorINS7_10device_ptrI6float3EESC_EEEEvT0_T1_:
.text._ZN3cub18CUB_300001_SM_10006detail8for_each13static_kernelINS2_12policy_hub_t12policy_500_tEmN6thrust24THRUST_300001_SM_1000_NS8cuda_cub20__uninitialized_fill7functorINS7_10device_ptrI6float3EESC_EEEEvT0_T1_:
        /* <DEDUP_REMOVED lines=11> */
[----:B------:R-:W1:Y:S08]  /*00b0*/  LDC.64 R2, c[0x0][0x388] ;  /* 0x0000e200ff027b82 */ /* 0x000e700000000a00 */
[----:B------:R-:W2:Y:S08]  /*00c0*/  LDC.64 R6, c[0x0][0x390] ;  /* 0x0000e400ff067b82 */ /* 0x000eb00000000a00 */
[----:B------:R-:W3:Y:S01]  /*00d0*/  LDC R9, c[0x0][0x398] ;  /* 0x0000e600ff097b82 */ /* 0x000ee20000000800 */
[----:B0-----:R-:W-:-:S05]  /*00e0*/  IADD3 R5, P0, PT, R0, UR4, RZ ;  /* 0x0000000400057c10 */ /* 0x001fca000ff1e0ff */
[----:B------:R-:W-:Y:S02]  /*00f0*/  IMAD.X R0, RZ, RZ, UR5, P0 ;  /* 0x00000005ff007e24 */ /* 0x000fe400080e06ff */
[----:B-1----:R-:W-:-:S04]  /*0100*/  IMAD.WIDE.U32 R2, R5, 0xc, R2 ;  /* 0x0000000c05027825 */ /* 0x002fc800078e0002 */
[----:B------:R-:W-:-:S05]  /*0110*/  IMAD R5, R0, 0xc, RZ ;  /* 0x0000000c00057824 */ /* 0x000fca00078e02ff */
[----:B------:R-:W-:-:S05]  /*0120*/  IADD3 R3, PT, PT, R3, R5, RZ ;  /* 0x0000000503037210 */ /* 0x000fca0007ffe0ff */
[----:B--2---:R-:W-:Y:S04]  /*0130*/  STG.E desc[UR8][R2.64], R6 ;  /* 0x0000000602007986 */ /* 0x004fe8000c101908 */
[----:B------:R-:W-:Y:S04]  /*0140*/  STG.E desc[UR8][R2.64+0xc00], R6 ;  /* 0x000c000602007986 */ /* 0x000fe8000c101908 */
[----:B------:R-:W-:Y:S04]  /*0150*/  STG.E desc[UR8][R2.64+0x4], R7 ;  /* 0x0000040702007986 */ /* 0x000fe8000c101908 */
[----:B------:R-:W-:Y:S04]  /*0160*/  STG.E desc[UR8][R2.64+0xc04], R7 ;  /* 0x000c040702007986 */ /* 0x000fe8000c101908 */
[----:B---3--:R-:W-:Y:S04]  /*0170*/  STG.E desc[UR8][R2.64+0x8], R9 ;  /* 0x0000080902007986 */ /* 0x008fe8000c101908 */
[----:B------:R-:W-:Y:S01]  /*0180*/  STG.E desc[UR8][R2.64+0xc08], R9 ;  /* 0x000c080902007986 */ /* 0x000fe2000c101908 */
[----:B------:R-:W-:Y:S05]  /*0190*/  EXIT ;  /* 0x000000000000794d */ /* 0x000fea0003800000 */
.L_x_130:
[----:B------:R-:W0:Y:S01]  /*01a0*/  S2R R0, SR_TID.X ;  /* 0x0000000000007919 */ /* 0x000e220000002100 */
[----:B------:R-:W-:Y:S01]  /*01b0*/  IMAD.U32 R2, RZ, RZ, UR7 ;  /* 0x00000007ff027e24 */ /* 0x000fe2000f8e00ff */
[C---:B0-----:R-:W-:Y:S02]  /*01c0*/  ISETP.LT.U32.AND P0, PT, R0.reuse, UR6, PT ;  /* 0x0000000600007c0c */ /* 0x041fe4000bf01070 */
[C---:B------:R-:W-:Y:S01]  /*01d0*/  IADD3 R5, P1, PT, R0.reuse, UR4, RZ ;  /* 0x0000000400057c10 */ /* 0x040fe2000ff3e0ff */
[----:B------:R-:W-:Y:S01]  /*01e0*/  VIADD R0, R0, 0x100 ;  /* 0x0000010000007836 */ /* 0x000fe20000000000 */
[----:B------:R-:W-:Y:S02]  /*01f0*/  ISETP.GT.U32.AND.EX P0, PT, R2, RZ, PT, P0 ;  /* 0x000000ff0200720c */ /* 0x000fe40003f04100 */
[----:B------:R-:W0:Y:S01]  /*0200*/  LDC.64 R2, c[0x0][0x388] ;  /* 0x0000e200ff027b82 */ /* 0x000e220000000a00 */
[----:B------:R-:W-:Y:S02]  /*0210*/  IADD3.X R4, PT, PT, RZ, UR5, RZ, P1, !PT ;  /* 0x00000005ff047c10 */ /* 0x000fe40008ffe4ff */
[----:B------:R-:W-:-:S02]  /*0220*/  ISETP.LT.U32.AND P1, PT, R0, UR6, PT ;  /* 0x0000000600007c0c */ /* 0x000fc4000bf21070 */
[----:B------:R-:W-:-:S04]  /*0230*/  MOV R0, UR7 ;  /* 0x0000000700007c02 */ /* 0x000fc80008000f00 */
[----:B------:R-:W-:Y:S02]  /*0240*/  ISETP.GT.U32.AND.EX P1, PT, R0, RZ, PT, P1 ;  /* 0x000000ff0000720c */ /* 0x000fe40003f24110 */
[----:B------:R-:W1:Y:S08]  /*0250*/  @P0 LDC.64 R6, c[0x0][0x390] ;  /* 0x0000e400ff060b82 */ /* 0x000e700000000a00 */
[----:B------:R-:W2:Y:S01]  /*0260*/  @P0 LDC R9, c[0x0][0x398] ;  /* 0x0000e600ff090b82 */ /* 0x000ea20000000800 */
[----:B0-----:R-:W-:-:S04]  /*0270*/  IMAD.WIDE.U32 R2, R5, 0xc, R2 ;  /* 0x0000000c05027825 */ /* 0x001fc800078e0002 */
[----:B------:R-:W-:-:S04]  /*0280*/  IMAD R5, R4, 0xc, RZ ;  /* 0x0000000c04057824 */ /* 0x000fc800078e02ff */
[----:B------:R-:W-:-:S05]  /*0290*/  IMAD.IADD R3, R3, 0x1, R5 ;  /* 0x0000000103037824 */ /* 0x000fca00078e0205 */
[----:B-1----:R0:W-:Y:S04]  /*02a0*/  @P0 STG.E desc[UR8][R2.64], R6 ;  /* 0x0000000602000986 */ /* 0x0021e8000c101908 */
[----:B------:R0:W-:Y:S04]  /*02b0*/  @P0 STG.E desc[UR8][R2.64+0x4], R7 ;  /* 0x0000040702000986 */ /* 0x0001e8000c101908 */
[----:B--2---:R0:W-:Y:S01]  /*02c0*/  @P0 STG.E desc[UR8][R2.64+0x8], R9 ;  /* 0x0000080902000986 */ /* 0x0041e2000c101908 */
[----:B------:R-:W-:Y:S05]  /*02d0*/  @!P1 EXIT ;  /* 0x000000000000994d */ /* 0x000fea0003800000 */
[----:B------:R-:W1:Y:S08]  /*02e0*/  LDC.64 R4, c[0x0][0x390] ;  /* 0x0000e400ff047b82 */ /* 0x000e700000000a00 */
[----:B0-----:R-:W0:Y:S01]  /*02f0*/  LDC R7, c[0x0][0x398] ;  /* 0x0000e600ff077b82 */ /* 0x001e220000000800 */
[----:B-1----:R-:W-:Y:S04]  /*0300*/  STG.E desc[UR8][R2.64+0xc00], R4 ;  /* 0x000c000402007986 */ /* 0x002fe8000c101908 */
[----:B------:R-:W-:Y:S04]  /*0310*/  STG.E desc[UR8][R2.64+0xc04], R5 ;  /* 0x000c040502007986 */ /* 0x000fe8000c101908 */
[----:B0-----:R-:W-:Y:S01]  /*0320*/  STG.E desc[UR8][R2.64+0xc08], R7 ;  /* 0x000c080702007986 */ /* 0x001fe2000c101908 */
[----:B------:R-:W-:Y:S05]  /*0330*/  EXIT ;  /* 0x000000000000794d */ /* 0x000fea0003800000 */
.L_x_131:
        /* <DEDUP_REMOVED lines=12> */
.L_x_144:


//--------------------- .text._ZN3cub18CUB_300001_SM_10006detail11EmptyKernelIvEEvv --------------------------
	.section	.text._ZN3cub18CUB_300001_SM_10006detail11EmptyKernelIvEEvv,"ax",@progbits
	.align	128
        .global         _ZN3cub18CUB_300001_SM_10006detail11EmptyKernelIvEEvv
        .type           _ZN3cub18CUB_300001_SM_10006detail11EmptyKernelIvEEvv,@function
        .size           _ZN3cub18CUB_300001_SM_10006detail11EmptyKernelIvEEvv,(.L_x_145 - _ZN3cub18CUB_300001_SM_10006detail11EmptyKernelIvEEvv)
        .other          _ZN3cub18CUB_300001_SM_10006detail11EmptyKernelIvEEvv,@"STO_CUDA_ENTRY STV_DEFAULT"
_ZN3cub18CUB_300001_SM_10006detail11EmptyKernelIvEEvv:
.text._ZN3cub18CUB_300001_SM_10006detail11EmptyKernelIvEEvv:
[----:B------:R-:W-:Y:S01]  /*0000*/  LDC R1, c[0x0][0x37c] ;  /* 0x0000df00ff017b82 */ /* 0x000fe20000000800 */
[----:B------:R-:W-:Y:S05]  /*0010*/  EXIT ;  /* 0x000000000000794d */ /* 0x000fea0003800000 */
.L_x_132:
        /* <DEDUP_REMOVED lines=14> */
.L_x_145:


//--------------------- .nv.shared.reserved.0     --------------------------
	.section	.nv.shared.reserved.0,"aw",@nobits
	.weak		__nv_reservedSMEM_offset_0_alias
	.size		__nv_reservedSMEM_offset_0_alias, 0, 64
	.other		__nv_reservedSMEM_offset_0_alias,@"STO_CUDA_RESERVED_SHARED STV_DEFAULT"
__nv_reservedSMEM_offset_0_alias:
	.zero		0
	.zero		64


//--------------------- .nv.global                --------------------------
	.section	.nv.global,"aw",@nobits
.nv.global:
	.type		_ZN34_INTERNAL_27e13613_4_k_cu_4be373e56thrust24THRUST_300001_SM_1000_NS3seqE,@object
	.size		_ZN34_INTERNAL_27e13613_4_k_cu_4be373e56thrust24THRUST_300001_SM_1000_NS3seqE,(_ZN34_INTERNAL_27e13613_4_k_cu_4be373e54cuda3std3__48in_placeE - _ZN34_INTERNAL_27e13613_4_k_cu_4be373e56thrust24THRUST_300001_SM_1000_NS3seqE)
_ZN34_INTERNAL_27e13613_4_k_cu_4be373e56thrust24THRUST_300001_SM_1000_NS3seqE:
	.zero		1
	.type		_ZN34_INTERNAL_27e13613_4_k_cu_4be373e54cuda3std3__48in_placeE,@object
	.size		_ZN34_INTERNAL_27e13613_4_k_cu_4be373e54cuda3std3__48in_placeE,(_ZN34_INTERNAL_27e13613_4_k_cu_4be373e54cuda3std6ranges3__45__cpo4sizeE - _ZN34_INTERNAL_27e13613_4_k_cu_4be373e54cuda3std3__48in_placeE)
_ZN34_INTERNAL_27e13613_4_k_cu_4be373e54cuda3std3__48in_placeE:
	.zero		1
	.type		_ZN34_INTERNAL_27e13613_4_k_cu_4be373e54cuda3std6ranges3__45__cpo4sizeE,@object
	.size		_ZN34_INTERNAL_27e13613_4_k_cu_4be373e54cuda3std6ranges3__45__cpo4sizeE,(_ZN34_INTERNAL_27e13613_4_k_cu_4be373e56thrust24THRUST_300001_SM_1000_NS12placeholders2_3E - _ZN34_INTERNAL_27e13613_4_k_cu_4be373e54cuda3std6ranges3__45__cpo4sizeE)
_ZN34_INTERNAL_27e13613_4_k_cu_4be373e54cuda3std6ranges3__45__cpo4sizeE:
	.zero		1
	.type		_ZN34_INTERNAL_27e13613_4_k_cu_4be373e56thrust24THRUST_300001_SM_1000_NS12placeholders2_3E,@object
	.size		_ZN34_INTERNAL_27e13613_4_k_cu_4be373e56thrust24THRUST_300001_SM_1000_NS12placeholders2_3E,(_ZN34_INTERNAL_27e13613_4_k_cu_4be373e54cuda3std3__45__cpo6cbeginE - _ZN34_INTERNAL_27e13613_4_k_cu_4be373e56thrust24THRUST_300001_SM_1000_NS12placeholders2_3E)
_ZN34_INTERNAL_27e13613_4_k_cu_4be373e56thrust24THRUST_300001_SM_1000_NS12placeholders2_3E:
	.zero		1
	.type		_ZN34_INTERNAL_27e13613_4_k_cu_4be373e54cuda3std3__45__cpo6cbeginE,@object
	.size		_ZN34_INTERNAL_27e13613_4_k_cu_4be373e54cuda3std3__45__cpo6cbeginE,(_ZN34_INTERNAL_27e13613_4_k_cu_4be373e54cuda3std6ranges3__45__cpo6cbeginE - _ZN34_INTERNAL_27e13613_4_k_cu_4be373e54cuda3std3__45__cpo6cbeginE)
_ZN34_INTERNAL_27e13613_4_k_cu_4be373e54cuda3std3__45__cpo6cbeginE:
	.zero		1
	.type		_ZN34_INTERNAL_27e13613_4_k_cu_4be373e54cuda3std6ranges3__45__cpo6cbeginE,@object
	.size		_ZN34_INTERNAL_27e13613_4_k_cu_4be373e54cuda3std6ranges3__45__cpo6cbeginE,(_ZN34_INTERNAL_27e13613_4_k_cu_4be373e56thrust24THRUST_300001_SM_1000_NS12placeholders2_7E - _ZN34_INTERNAL_27e13613_4_k_cu_4be373e54cuda3std6ranges3__45__cpo6cbeginE)
_ZN34_INTERNAL_27e13613_4_k_cu_4be373e54cuda3std6ranges3__45__cpo6cbeginE:
	.zero		1
	.type		_ZN34_INTERNAL_27e13613_4_k_cu_4be373e56thrust24THRUST_300001_SM_1000_NS12placeholders2_7E,@object
	.size		_ZN34_INTERNAL_27e13613_4_k_cu_4be373e56thrust24THRUST_300001_SM_1000_NS12placeholders2_7E,(_ZN34_INTERNAL_27e13613_4_k_cu_4be373e54cuda3std3__45__cpo7crbeginE - _ZN34_INTERNAL_27e13613_4_k_cu_4be373e56thrust24THRUST_300001_SM_1000_NS12placeholders2_7E)
_ZN34_INTERNAL_27e13613_4_k_cu_4be373e56thrust24THRUST_300001_SM_1000_NS12placeholders2_7E:
	.zero		1
	.type		_ZN34_INTERNAL_27e13613_4_k_cu_4be373e54cuda3std3__45__cpo7crbeginE,@object
	.size		_ZN34_INTERNAL_27e13613_4_k_cu_4be373e54cuda3std3__45__cpo7crbeginE,(_ZN34_INTERNAL_27e13613_4_k_cu_4be373e54cuda3std6ranges3__45__cpo4nextE - _ZN34_INTERNAL_27e13613_4_k_cu_4be373e54cuda3std3__45__cpo7crbeginE)
_ZN34_INTERNAL_27e13613_4_k_cu_4be373e54cuda3std3__45__cpo7crbeginE:
	.zero		1
	.type		_ZN34_INTERNAL_27e13613_4_k_cu_4be373e54cuda3std6ranges3__45__cpo4nextE,@object
	.size		_ZN34_INTERNAL_27e13613_4_k_cu_4be373e54cuda3std6ranges3__45__cpo4nextE,(_ZN34_INTERNAL_27e13613_4_k_cu_4be373e54cuda3std6ranges3__45__cpo4swapE - _ZN34_INTERNAL_27e13613_4_k_cu_4be373e54cuda3std6ranges3__45__cpo4nextE)
_ZN34_INTERNAL_27e13613_4_k_cu_4be373e54cuda3std6ranges3__45__cpo4nextE:
	.zero		1
	.type		_ZN34_INTERNAL_27e13613_4_k_cu_4be373e54cuda3std6ranges3__45__cpo4swapE,@object
	.size		_ZN34_INTERNAL_27e13613_4_k_cu_4be373e54cuda3std6ranges3__45__cpo4swapE,(_ZN34_INTERNAL_27e13613_4_k_cu_4be373e56thrust24THRUST_300001_SM_1000_NS8cuda_cub10par_nosyncE - _ZN34_INTERNAL_27e13613_4_k_cu_4be373e54cuda3std6ranges3__45__cpo4swapE)
_ZN34_INTERNAL_27e13613_4_k_cu_4be373e54cuda3std6ranges3__45__cpo4swapE:
	.zero		1
	.type		_ZN34_INTERNAL_27e13613_4_k_cu_4be373e56thrust24THRUST_300001_SM_1000_NS8cuda_cub10par_nosyncE,@object
	.size		_ZN34_INTERNAL_27e13613_4_k_cu_4be373e56thrust24THRUST_300001_SM_1000_NS8cuda_cub10par_nosyncE,(_ZN34_INTERNAL_27e13613_4_k_cu_4be373e56thrust24THRUST_300001_SM_1000_NS12placeholders2_9E - _ZN34_INTERNAL_27e13613_4_k_cu_4be373e56thrust24THRUST_300001_SM_1000_NS8cuda_cub10par_nosyncE)
_ZN34_INTERNAL_27e13613_4_k_cu_4be373e56thrust24THRUST_300001_SM_1000_NS8cuda_cub10par_nosyncE:
	.zero		1
	.type		_ZN34_INTERNAL_27e13613_4_k_cu_4be373e56thrust24THRUST_300001_SM_1000_NS12placeholders2_9E,@object
	.size		_ZN34_INTERNAL_27e13613_4_k_cu_4be373e56thrust24THRUST_300001_SM_1000_NS12placeholders2_9E,(_ZN34_INTERNAL_27e13613_4_k_cu_4be373e54cuda3std3__436_GLOBAL__N__27e13613_4_k_cu_4be373e56ignoreE - _ZN34_INTERNAL_27e13613_4_k_cu_4be373e56thrust24THRUST_300001_SM_1000_NS12placeholders2_9E)
_ZN34_INTERNAL_27e13613_4_k_cu_4be373e56thrust24THRUST_300001_SM_1000_NS12placeholders2_9E:
	.zero		1
	.type		_ZN34_INTERNAL_27e13613_4_k_cu_4be373e54cuda3std3__436_GLOBAL__N__27e13613_4_k_cu_4be373e56ignoreE,@object
	.size		_ZN34_INTERNAL_27e13613_4_k_cu_4be373e54cuda3std3__436_GLOBAL__N__27e13613_4_k_cu_4be373e56ignoreE,(_ZN34_INTERNAL_27e13613_4_k_cu_4be373e54cuda3std6ranges3__45__cpo4dataE - _ZN34_INTERNAL_27e13613_4_k_cu_4be373e54cuda3std3__436_GLOBAL__N__27e13613_4_k_cu_4be373e56ignoreE)
_ZN34_INTERNAL_27e13613_4_k_cu_4be373e54cuda3std3__436_GLOBAL__N__27e13613_4_k_cu_4be373e56ignoreE:
	.zero		1
	.type		_ZN34_INTERNAL_27e13613_4_k_cu_4be373e54cuda3std6ranges3__45__cpo4dataE,@object
	.size		_ZN34_INTERNAL_27e13613_4_k_cu_4be373e54cuda3std6ranges3__45__cpo4dataE,(_ZN34_INTERNAL_27e13613_4_k_cu_4be373e56thrust24THRUST_300001_SM_1000_NS12placeholders2_1E - _ZN34_INTERNAL_27e13613_4_k_cu_4be373e54cuda3std6ranges3__45__cpo4dataE)
_ZN34_INTERNAL_27e13613_4_k_cu_4be373e54cuda3std6ranges3__45__cpo4dataE:
	.zero		1
	.type		_ZN34_INTERNAL_27e13613_4_k_cu_4be373e56thrust24THRUST_300001_SM_1000_NS12placeholders2_1E,@object
	.size		_ZN34_INTERNAL_27e13613_4_k_cu_4be373e56thrust24THRUST_300001_SM_1000_NS12placeholders2_1E,(_ZN34_INTERNAL_27e13613_4_k_cu_4be373e54cuda3std3__45__cpo5beginE - _ZN34_INTERNAL_27e13613_4_k_cu_4be373e56thrust24THRUST_300001_SM_1000_NS12placeholders2_1E)
_ZN34_INTERNAL_27e13613_4_k_cu_4be373e56thrust24THRUST_300001_SM_1000_NS12placeholders2_1E:
	.zero		1
	.type		_ZN34_INTERNAL_27e13613_4_k_cu_4be373e54cuda3std3__45__cpo5beginE,@object
	.size		_ZN34_INTERNAL_27e13613_4_k_cu_4be373e54cuda3std3__45__cpo5beginE,(_ZN34_INTERNAL_27e13613_4_k_cu_4be373e54cuda3std6ranges3__45__cpo5beginE - _ZN34_INTERNAL_27e13613_4_k_cu_4be373e54cuda3std3__45__cpo5beginE)
_ZN34_INTERNAL_27e13613_4_k_cu_4be373e54cuda3std3__45__cpo5beginE:
	.zero		1
	.type		_ZN34_INTERNAL_27e13613_4_k_cu_4be373e54cuda3std6ranges3__45__cpo5beginE,@object
	.size		_ZN34_INTERNAL_27e13613_4_k_cu_4be373e54cuda3std6ranges3__45__cpo5beginE,(_ZN34_INTERNAL_27e13613_4_k_cu_4be373e56thrust24THRUST_300001_SM_1000_NS12placeholders2_5E - _ZN34_INTERNAL_27e13613_4_k_cu_4be373e54cuda3std6ranges3__45__cpo5beginE)
_ZN34_INTERNAL_27e13613_4_k_cu_4be373e54cuda3std6ranges3__45__cpo5beginE:
	.zero		1
	.type		_ZN34_INTERNAL_27e13613_4_k_cu_4be373e56thrust24THRUST_300001_SM_1000_NS12placeholders2_5E,@object
	.size		_ZN34_INTERNAL_27e13613_4_k_cu_4be373e56thrust24THRUST_300001_SM_1000_NS12placeholders2_5E,(_ZN34_INTERNAL_27e13613_4_k_cu_4be373e54cuda3std3__45__cpo6rbeginE - _ZN34_INTERNAL_27e13613_4_k_cu_4be373e56thrust24THRUST_300001_SM_1000_NS12placeholders2_5E)
_ZN34_INTERNAL_27e13613_4_k_cu_4be373e56thrust24THRUST_300001_SM_1000_NS12placeholders2_5E:
	.zero		1
	.type		_ZN34_INTERNAL_27e13613_4_k_cu_4be373e54cuda3std3__45__cpo6rbeginE,@object
	.size		_ZN34_INTERNAL_27e13613_4_k_cu_4be373e54cuda3std3__45__cpo6rbeginE,(_ZN34_INTERNAL_27e13613_4_k_cu_4be373e54cuda3std6ranges3__45__cpo7advanceE - _ZN34_INTERNAL_27e13613_4_k_cu_4be373e54cuda3std3__45__cpo6rbeginE)
_ZN34_INTERNAL_27e13613_4_k_cu_4be373e54cuda3std3__45__cpo6rbeginE:
	.zero		1
	.type		_ZN34_INTERNAL_27e13613_4_k_cu_4be373e54cuda3std6ranges3__45__cpo7advanceE,@object
	.size		_ZN34_INTERNAL_27e13613_4_k_cu_4be373e54cuda3std6ranges3__45__cpo7advanceE,(_ZN34_INTERNAL_27e13613_4_k_cu_4be373e54cuda3std3__47nulloptE - _ZN34_INTERNAL_27e13613_4_k_cu_4be373e54cuda3std6ranges3__45__cpo7advanceE)
_ZN34_INTERNAL_27e13613_4_k_cu_4be373e54cuda3std6ranges3__45__cpo7advanceE:
	.zero		1
	.type		_ZN34_INTERNAL_27e13613_4_k_cu_4be373e54cuda3std3__47nulloptE,@object
	.size		_ZN34_INTERNAL_27e13613_4_k_cu_4be373e54cuda3std3__47nulloptE,(_ZN34_INTERNAL_27e13613_4_k_cu_4be373e54cuda3std6ranges3__45__cpo8distanceE - _ZN34_INTERNAL_27e13613_4_k_cu_4be373e54cuda3std3__47nulloptE)
_ZN34_INTERNAL_27e13613_4_k_cu_4be373e54cuda3std3__47nulloptE:
	.zero		1
	.type		_ZN34_INTERNAL_27e13613_4_k_cu_4be373e54cuda3std6ranges3__45__cpo8distanceE,@object
	.size		_ZN34_INTERNAL_27e13613_4_k_cu_4be373e54cuda3std6ranges3__45__cpo8distanceE,(_ZN34_INTERNAL_27e13613_4_k_cu_4be373e56thrust24THRUST_300001_SM_1000_NS12placeholders3_10E - _ZN34_INTERNAL_27e13613_4_k_cu_4be373e54cuda3std6ranges3__45__cpo8distanceE)
_ZN34_INTERNAL_27e13613_4_k_cu_4be373e54cuda3std6ranges3__45__cpo8distanceE:
	.zero		1
	.type		_ZN34_INTERNAL_27e13613_4_k_cu_4be373e56thrust24THRUST_300001_SM_1000_NS12placeholders3_10E,@object
	.size		_ZN34_INTERNAL_27e13613_4_k_cu_4be373e56thrust24THRUST_300001_SM_1000_NS12placeholders3_10E,(_ZN34_INTERNAL_27e13613_4_k_cu_4be373e54cuda3std3__419piecewise_constructE - _ZN34_INTERNAL_27e13613_4_k_cu_4be373e56thrust24THRUST_300001_SM_1000_NS12placeholders3_10E)
_ZN34_INTERNAL_27e13613_4_k_cu_4be373e56thrust24THRUST_300001_SM_1000_NS12placeholders3_10E:
	.zero		1
	.type		_ZN34_INTERNAL_27e13613_4_k_cu_4be373e54cuda3std3__419piecewise_constructE,@object
	.size		_ZN34_INTERNAL_27e13613_4_k_cu_4be373e54cuda3std3__419piecewise_constructE,(_ZN34_INTERNAL_27e13613_4_k_cu_4be373e54cuda3std6ranges3__45__cpo5cdataE - _ZN34_INTERNAL_27e13613_4_k_cu_4be373e54cuda3std3__419piecewise_constructE)
_ZN34_INTERNAL_27e13613_4_k_cu_4be373e54cuda3std3__419piecewise_constructE:
	.zero		1
	.type		_ZN34_INTERNAL_27e13613_4_k_cu_4be373e54cuda3std6ranges3__45__cpo5cdataE,@object
	.size		_ZN34_INTERNAL_27e13613_4_k_cu_4be373e54cuda3std6ranges3__45__cpo5cdataE,(_ZN34_INTERNAL_27e13613_4_k_cu_4be373e56thrust24THRUST_300001_SM_1000_NS12placeholders2_2E - _ZN34_INTERNAL_27e13613_4_k_cu_4be373e54cuda3std6ranges3__45__cpo5cdataE)
_ZN34_INTERNAL_27e13613_4_k_cu_4be373e54cuda3std6ranges3__45__cpo5cdataE:
	.zero		1
	.type		_ZN34_INTERNAL_27e13613_4_k_cu_4be373e56thrust24THRUST_300001_SM_1000_NS12placeholders2_2E,@object
	.size		_ZN34_INTERNAL_27e13613_4_k_cu_4be373e56thrust24THRUST_300001_SM_1000_NS12placeholders2_2E,(_ZN34_INTERNAL_27e13613_4_k_cu_4be373e54cuda3std3__45__cpo3endE - _ZN34_INTERNAL_27e13613_4_k_cu_4be373e56thrust24THRUST_300001_SM_1000_NS12placeholders2_2E)
_ZN34_INTERNAL_27e13613_4_k_cu_4be373e56thrust24THRUST_300001_SM_1000_NS12placeholders2_2E:
	.zero		1
	.type		_ZN34_INTERNAL_27e13613_4_k_cu_4be373e54cuda3std3__45__cpo3endE,@object
	.size		_ZN34_INTERNAL_27e13613_4_k_cu_4be373e54cuda3std3__45__cpo3endE,(_ZN34_INTERNAL_27e13613_4_k_cu_4be373e54cuda3std6ranges3__45__cpo3endE - _ZN34_INTERNAL_27e13613_4_k_cu_4be373e54cuda3std3__45__cpo3endE)
_ZN34_INTERNAL_27e13613_4_k_cu_4be373e54cuda3std3__45__cpo3endE:
	.zero		1
	.type		_ZN34_INTERNAL_27e13613_4_k_cu_4be373e54cuda3std6ranges3__45__cpo3endE,@object
	.size		_ZN34_INTERNAL_27e13613_4_k_cu_4be373e54cuda3std6ranges3__45__cpo3endE,(_ZN34_INTERNAL_27e13613_4_k_cu_4be373e56thrust24THRUST_300001_SM_1000_NS12placeholders2_6E - _ZN34_INTERNAL_27e13613_4_k_cu_4be373e54cuda3std6ranges3__45__cpo3endE)
_ZN34_INTERNAL_27e13613_4_k_cu_4be373e54cuda3std6ranges3__45__cpo3endE:
	.zero		1
	.type		_ZN34_INTERNAL_27e13613_4_k_cu_4be373e56thrust24THRUST_300001_SM_1000_NS12placeholders2_6E,@object
	.size		_ZN34_INTERNAL_27e13613_4_k_cu_4be373e56thrust24THRUST_300001_SM_1000_NS12placeholders2_6E,(_ZN34_INTERNAL_27e13613_4_k_cu_4be373e54cuda3std3__45__cpo4rendE - _ZN34_INTERNAL_27e13613_4_k_cu_4be373e56thrust24THRUST_300001_SM_1000_NS12placeholders2_6E)
_ZN34_INTERNAL_27e13613_4_k_cu_4be373e56thrust24THRUST_300001_SM_1000_NS12placeholders2_6E:
	.zero		1
	.type		_ZN34_INTERNAL_27e13613_4_k_cu_4be373e54cuda3std3__45__cpo4rendE,@object
	.size		_ZN34_INTERNAL_27e13613_4_k_cu_4be373e54cuda3std3__45__cpo4rendE,(_ZN34_INTERNAL_27e13613_4_k_cu_4be373e54cuda3std6ranges3__45__cpo9iter_swapE - _ZN34_INTERNAL_27e13613_4_k_cu_4be373e54cuda3std3__45__cpo4rendE)
_ZN34_INTERNAL_27e13613_4_k_cu_4be373e54cuda3std3__45__cpo4rendE:
	.zero		1
	.type		_ZN34_INTERNAL_27e13613_4_k_cu_4be373e54cuda3std6ranges3__45__cpo9iter_swapE,@object
	.size		_ZN34_INTERNAL_27e13613_4_k_cu_4be373e54cuda3std6ranges3__45__cpo9iter_swapE,(_ZN34_INTERNAL_27e13613_4_k_cu_4be373e54cuda3std3__48unexpectE - _ZN34_INTERNAL_27e13613_4_k_cu_4be373e54cuda3std6ranges3__45__cpo9iter_swapE)
_ZN34_INTERNAL_27e13613_4_k_cu_4be373e54cuda3std6ranges3__45__cpo9iter_swapE:
	.zero		1
	.type		_ZN34_INTERNAL_27e13613_4_k_cu_4be373e54cuda3std3__48unexpectE,@object
	.size		_ZN34_INTERNAL_27e13613_4_k_cu_4be373e54cuda3std3__48unexpectE,(_ZN34_INTERNAL_27e13613_4_k_cu_4be373e56thrust24THRUST_300001_SM_1000_NS8cuda_cub3parE - _ZN34_INTERNAL_27e13613_4_k_cu_4be373e54cuda3std3__48unexpectE)
_ZN34_INTERNAL_27e13613_4_k_cu_4be373e54cuda3std3__48unexpectE:
	.zero		1
	.type		_ZN34_INTERNAL_27e13613_4_k_cu_4be373e56thrust24THRUST_300001_SM_1000_NS8cuda_cub3parE,@object
	.size		_ZN34_INTERNAL_27e13613_4_k_cu_4be373e56thrust24THRUST_300001_SM_1000_NS8cuda_cub3parE,(_ZN34_INTERNAL_27e13613_4_k_cu_4be373e56thrust24THRUST_300001_SM_1000_NS12placeholders2_4E - _ZN34_INTERNAL_27e13613_4_k_cu_4be373e56thrust24THRUST_300001_SM_1000_NS8cuda_cub3parE)
_ZN34_INTERNAL_27e13613_4_k_cu_4be373e56thrust24THRUST_300001_SM_1000_NS8cuda_cub3parE:
	.zero		1
	.type		_ZN34_INTERNAL_27e13613_4_k_cu_4be373e56thrust24THRUST_300001_SM_1000_NS12placeholders2_4E,@object
	.size		_ZN34_INTERNAL_27e13613_4_k_cu_4be373e56thrust24THRUST_300001_SM_1000_NS12placeholders2_4E,(_ZN34_INTERNAL_27e13613_4_k_cu_4be373e54cuda3std3__45__cpo4cendE - _ZN34_INTERNAL_27e13613_4_k_cu_4be373e56thrust24THRUST_300001_SM_1000_NS12placeholders2_4E)
_ZN34_INTERNAL_27e13613_4_k_cu_4be373e56thrust24THRUST_300001_SM_1000_NS12placeholders2_4E:
	.zero		1
	.type		_ZN34_INTERNAL_27e13613_4_k_cu_4be373e54cuda3std3__45__cpo4cendE,@object
	.size		_ZN34_INTERNAL_27e13613_4_k_cu_4be373e54cuda3std3__45__cpo4cendE,(_ZN34_INTERNAL_27e13613_4_k_cu_4be373e54cuda3std6ranges3__45__cpo4cendE - _ZN34_INTERNAL_27e13613_4_k_cu_4be373e54cuda3std3__45__cpo4cendE)
_ZN34_INTERNAL_27e13613_4_k_cu_4be373e54cuda3std3__45__cpo4cendE:
	.zero		1
	.type		_ZN34_INTERNAL_27e13613_4_k_cu_4be373e54cuda3std6ranges3__45__cpo4cendE,@object
	.size		_ZN34_INTERNAL_27e13613_4_k_cu_4be373e54cuda3std6ranges3__45__cpo4cendE,(_ZN34_INTERNAL_27e13613_4_k_cu_4be373e54cuda3std3__420unreachable_sentinelE - _ZN34_INTERNAL_27e13613_4_k_cu_4be373e54cuda3std6ranges3__45__cpo4cendE)
_ZN34_INTERNAL_27e13613_4_k_cu_4be373e54cuda3std6ranges3__45__cpo4cendE:
	.zero		1
	.type		_ZN34_INTERNAL_27e13613_4_k_cu_4be373e54cuda3std3__420unreachable_sentinelE,@object
	.size		_ZN34_INTERNAL_27e13613_4_k_cu_4be373e54cuda3std3__420unreachable_sentinelE,(_ZN34_INTERNAL_27e13613_4_k_cu_4be373e54cuda3std6ranges3__45__cpo5ssizeE - _ZN34_INTERNAL_27e13613_4_k_cu_4be373e54cuda3std3__420unreachable_sentinelE)
_ZN34_INTERNAL_27e13613_4_k_cu_4be373e54cuda3std3__420unreachable_sentinelE:
	.zero		1
	.type		_ZN34_INTERNAL_27e13613_4_k_cu_4be373e54cuda3std6ranges3__45__cpo5ssizeE,@object
	.size		_ZN34_INTERNAL_27e13613_4_k_cu_4be373e54cuda3std6ranges3__45__cpo5ssizeE,(_ZN34_INTERNAL_27e13613_4_k_cu_4be373e56thrust24THRUST_300001_SM_1000_NS12placeholders2_8E - _ZN34_INTERNAL_27e13613_4_k_cu_4be373e54cuda3std6ranges3__45__cpo5ssizeE)
_ZN34_INTERNAL_27e13613_4_k_cu_4be373e54cuda3std6ranges3__45__cpo5ssizeE:
	.zero		1
	.type		_ZN34_INTERNAL_27e13613_4_k_cu_4be373e56thrust24THRUST_300001_SM_1000_NS12placeholders2_8E,@object
	.size		_ZN34_INTERNAL_27e13613_4_k_cu_4be373e56thrust24THRUST_300001_SM_1000_NS12placeholders2_8E,(_ZN34_INTERNAL_27e13613_4_k_cu_4be373e54cuda3std3__45__cpo5crendE - _ZN34_INTERNAL_27e13613_4_k_cu_4be373e56thrust24THRUST_300001_SM_1000_NS12placeholders2_8E)
_ZN34_INTERNAL_27e13613_4_k_cu_4be373e56thrust24THRUST_300001_SM_1000_NS12placeholders2_8E:
	.zero		1
	.type		_ZN34_INTERNAL_27e13613_4_k_cu_4be373e54cuda3std3__45__cpo5crendE,@object
	.size		_ZN34_INTERNAL_27e13613_4_k_cu_4be373e54cuda3std3__45__cpo5crendE,(_ZN34_INTERNAL_27e13613_4_k_cu_4be373e54cuda3std6ranges3__45__cpo4prevE - _ZN34_INTERNAL_27e13613_4_k_cu_4be373e54cuda3std3__45__cpo5crendE)
_ZN34_INTERNAL_27e13613_4_k_cu_4be373e54cuda3std3__45__cpo5crendE:
	.zero		1
	.type		_ZN34_INTERNAL_27e13613_4_k_cu_4be373e54cuda3std6ranges3__45__cpo4prevE,@object
	.size		_ZN34_INTERNAL_27e13613_4_k_cu_4be373e54cuda3std6ranges3__45__cpo4prevE,(_ZN34_INTERNAL_27e13613_4_k_cu_4be373e54cuda3std6ranges3__45__cpo9iter_moveE - _ZN34_INTERNAL_27e13613_4_k_cu_4be373e54cuda3std6ranges3__45__cpo4prevE)
_ZN34_INTERNAL_27e13613_4_k_cu_4be373e54cuda3std6ranges3__45__cpo4prevE:
	.zero		1
	.type		_ZN34_INTERNAL_27e13613_4_k_cu_4be373e54cuda3std6ranges3__45__cpo9iter_moveE,@object
	.size		_ZN34_INTERNAL_27e13613_4_k_cu_4be373e54cuda3std6ranges3__45__cpo9iter_moveE,(_ZN34_INTERNAL_27e13613_4_k_cu_4be373e56thrust24THRUST_300001_SM_1000_NS6system6detail10sequential3seqE - _ZN34_INTERNAL_27e13613_4_k_cu_4be373e54cuda3std6ranges3__45__cpo9iter_moveE)
_ZN34_INTERNAL_27e13613_4_k_cu_4be373e54cuda3std6ranges3__45__cpo9iter_moveE:
	.zero		1
	.type		_ZN34_INTERNAL_27e13613_4_k_cu_4be373e56thrust24THRUST_300001_SM_1000_NS6system6detail10sequential3seqE,@object
	.size		_ZN34_INTERNAL_27e13613_4_k_cu_4be373e56thrust24THRUST_300001_SM_1000_NS6system6detail10sequential3seqE,(.L_31 - _ZN34_INTERNAL_27e13613_4_k_cu_4be373e56thrust24THRUST_300001_SM_1000_NS6system6detail10sequential3seqE)
_ZN34_INTERNAL_27e13613_4_k_cu_4be373e56thrust24THRUST_300001_SM_1000_NS6system6detail10sequential3seqE:
	.zero		1
.L_31:


//--------------------- .nv.constant0._ZN3cub18CUB_300001_SM_10006detail9transform16transform_kernelINS2_10policy_hubILb1EN4cuda3std3__45tupleIJN6thrust24THRUST_300001_SM_1000_NS6detail15normal_iteratorINSA_10device_ptrI6float3EEEEEEEE10policy1000El11ToSphericalNSC_INSD_I6float2EEEEJPSE_EEEvT0_iT1_T2_DpNS2_10kernel_argIT3_EE --------------------------
	.section	.nv.constant0._ZN3cub18CUB_300001_SM_10006detail9transform16transform_kernelINS2_10policy_hubILb1EN4cuda3std3__45tupleIJN6thrust24THRUST_300001_SM_1000_NS6detail15normal_iteratorINSA_10device_ptrI6float3EEEEEEEE10policy1000El11ToSphericalNSC_INSD_I6float2EEEEJPSE_EEEvT0_iT1_T2_DpNS2_10kernel_argIT3_EE,"a",@progbits
	.sectionflags	@""
	.align	4
.nv.constant0._ZN3cub18CUB_300001_SM_10006detail9transform16transform_kernelINS2_10policy_hubILb1EN4cuda3std3__45tupleIJN6thrust24THRUST_300001_SM_1000_NS6detail15normal_iteratorINSA_10device_ptrI6float3EEEEEEEE10policy1000El11ToSphericalNSC_INSD_I6float2EEEEJPSE_EEEvT0_iT1_T2_DpNS2_10kernel_argIT3_EE:
	.zero		944


//--------------------- .nv.constant0._ZN3cub18CUB_300001_SM_10006detail9transform16transform_kernelINS2_10policy_hubILb1EN4cuda3std3__45tupleIJN6thrust24THRUST_300001_SM_1000_NS6detail15normal_iteratorINSA_10device_ptrI6float3EEEEEEEE10policy1000Ei11ToSphericalNSC_INSD_I6float2EEEEJPSE_EEEvT0_iT1_T2_DpNS2_10kernel_argIT3_EE --------------------------
	.section	.nv.constant0._ZN3cub18CUB_300001_SM_10006detail9transform16transform_kernelINS2_10policy_hubILb1EN4cuda3std3__45tupleIJN6thrust24THRUST_300001_SM_1000_NS6detail15normal_iteratorINSA_10device_ptrI6float3EEEEEEEE10policy1000Ei11ToSphericalNSC_INSD_I6float2EEEEJPSE_EEEvT0_iT1_T2_DpNS2_10kernel_argIT3_EE,"a",@progbits
	.sectionflags	@""
	.align	4
.nv.constant0._ZN3cub18CUB_300001_SM_10006detail9transform16transform_kernelINS2_10policy_hubILb1EN4cuda3std3__45tupleIJN6thrust24THRUST_300001_SM_1000_NS6detail15normal_iteratorINSA_10device_ptrI6float3EEEEEEEE10policy1000Ei11ToSphericalNSC_INSD_I6float2EEEEJPSE_EEEvT0_iT1_T2_DpNS2_10kernel_argIT3_EE:
	.zero		936


//--------------------- .nv.constant0._ZN3cub18CUB_300001_SM_10006detail9transform16transform_kernelINS2_10policy_hubILb1EN4cuda3std3__45tupleIJN6thrust24THRUST_300001_SM_1000_NS17counting_iteratorIjNSA_11use_defaultESC_SC_EEEEEE10policy1000El20RandomPointGeneratorNSA_6detail15normal_iteratorINSA_10device_ptrI6float3EEEEJSD_EEEvT0_iT1_T2_DpNS2_10kernel_argIT3_EE --------------------------
	.section	.nv.constant0._ZN3cub18CUB_300001_SM_10006detail9transform16transform_kernelINS2_10policy_hubILb1EN4cuda3std3__45tupleIJN6thrust24THRUST_300001_SM_1000_NS17counting_iteratorIjNSA_11use_defaultESC_SC_EEEEEE10policy1000El20RandomPointGeneratorNSA_6detail15normal_iteratorINSA_10device_ptrI6float3EEEEJSD_EEEvT0_iT1_T2_DpNS2_10kernel_argIT3_EE,"a",@progbits
	.sectionflags	@""
	.align	4
.nv.constant0._ZN3cub18CUB_300001_SM_10006detail9transform16transform_kernelINS2_10policy_hubILb1EN4cuda3std3__45tupleIJN6thrust24THRUST_300001_SM_1000_NS17counting_iteratorIjNSA_11use_defaultESC_SC_EEEEEE10policy1000El20RandomPointGeneratorNSA_6detail15normal_iteratorINSA_10device_ptrI6float3EEEEJSD_EEEvT0_iT1_T2_DpNS2_10kernel_argIT3_EE:
	.zero		936


//--------------------- .nv.constant0._ZN3cub18CUB_300001_SM_10006detail9transform16transform_kernelINS2_10policy_hubILb1EN4cuda3std3__45tupleIJN6thrust24THRUST_300001_SM_1000_NS17counting_iteratorIjNSA_11use_defaultESC_SC_EEEEEE10policy1000Ei20RandomPointGeneratorNSA_6detail15normal_iteratorINSA_10device_ptrI6float3EEEEJSD_EEEvT0_iT1_T2_DpNS2_10kernel_argIT3_EE --------------------------
	.section	.nv.constant0._ZN3cub18CUB_300001_SM_10006detail9transform16transform_kernelINS2_10policy_hubILb1EN4cuda3std3__45tupleIJN6thrust24THRUST_300001_SM_1000_NS17counting_iteratorIjNSA_11use_defaultESC_SC_EEEEEE10policy1000Ei20RandomPointGeneratorNSA_6detail15normal_iteratorINSA_10device_ptrI6float3EEEEJSD_EEEvT0_iT1_T2_DpNS2_10kernel_argIT3_EE,"a",@progbits
	.sectionflags	@""
	.align	4
.nv.constant0._ZN3cub18CUB_300001_SM_10006detail9transform16transform_kernelINS2_10policy_hubILb1EN4cuda3std3__45tupleIJN6thrust24THRUST_300001_SM_1000_NS17counting_iteratorIjNSA_11use_defaultESC_SC_EEEEEE10policy1000Ei20RandomPointGeneratorNSA_6detail15normal_iteratorINSA_10device_ptrI6float3EEEEJSD_EEEvT0_iT1_T2_DpNS2_10kernel_argIT3_EE:
	.zero		936


//--------------------- .nv.constant0._ZN3cub18CUB_300001_SM_10006detail8for_each13static_kernelINS2_12policy_hub_t12policy_500_tEmN6thrust24THRUST_300001_SM_1000_NS8cuda_cub20__uninitialized_fill7functorINS7_10device_ptrI6float2EESC_EEEEvT0_T1_ --------------------------
	.section	.nv.constant0._ZN3cub18CUB_300001_SM_10006detail8for_each13static_kernelINS2_12policy_hub_t12policy_500_tEmN6thrust24THRUST_300001_SM_1000_NS8cuda_cub20__uninitialized_fill7functorINS7_10device_ptrI6float2EESC_EEEEvT0_T1_,"a",@progbits
	.sectionflags	@""
	.align	4
.nv.constant0._ZN3cub18CUB_300001_SM_10006detail8for_each13static_kernelINS2_12policy_hub_t12policy_500_tEmN6thrust24THRUST_300001_SM_1000_NS8cuda_cub20__uninitialized_fill7functorINS7_10device_ptrI6float2EESC_EEEEvT0_T1_:
	.zero		920


//--------------------- .nv.constant0._ZN3cub18CUB_300001_SM_10006detail8for_each13static_kernelINS2_12policy_hub_t12policy_500_tEmN6thrust24THRUST_300001_SM_1000_NS8cuda_cub20__uninitialized_fill7functorINS7_10device_ptrI6float3EESC_EEEEvT0_T1_ --------------------------
	.section	.nv.constant0._ZN3cub18CUB_300001_SM_10006detail8for_each13static_kernelINS2_12policy_hub_t12policy_500_tEmN6thrust24THRUST_300001_SM_1000_NS8cuda_cub20__uninitialized_fill7functorINS7_10device_ptrI6float3EESC_EEEEvT0_T1_,"a",@progbits
	.sectionflags	@""
	.align	4
.nv.constant0._ZN3cub18CUB_300001_SM_10006detail8for_each13static_kernelINS2_12policy_hub_t12policy_500_tEmN6thrust24THRUST_300001_SM_1000_NS8cuda_cub20__uninitialized_fill7functorINS7_10device_ptrI6float3EESC_EEEEvT0_T1_:
	.zero		928


//--------------------- .nv.constant0._ZN3cub18CUB_300001_SM_10006detail11EmptyKernelIvEEvv --------------------------
	.section	.nv.constant0._ZN3cub18CUB_300001_SM_10006detail11EmptyKernelIvEEvv,"a",@progbits
	.sectionflags	@""
	.align	4
.nv.constant0._ZN3cub18CUB_300001_SM_10006detail11EmptyKernelIvEEvv:
	.zero		896


//--------------------- SYMBOLS --------------------------

	.type		.nv.reservedSmem.offset0,@object
	.size		.nv.reservedSmem.offset0,0x4
